	.headerflags	@"EF_CUDA_TEXMODE_UNIFIED EF_CUDA_64BIT_ADDRESS EF_CUDA_SM80 EF_CUDA_VIRTUAL_SM(EF_CUDA_SM80)"
	.elftype	@"ET_EXEC"


//--------------------- .nv.info                  --------------------------
	.section	.nv.info,"",@"SHT_CUDA_INFO"
	.align	4


	//----- nvinfo : EIATTR_REGCOUNT
	.align		4
        /*0000*/ 	.byte	0x04, 0x2f
        /*0002*/ 	.short	(.L_1 - .L_0)
	.align		4
.L_0:
        /*0004*/ 	.word	index@(candidate2)
        /*0008*/ 	.word	0x00000080


	//----- nvinfo : EIATTR_MAX_STACK_SIZE
	.align		4
.L_1:
        /*000c*/ 	.byte	0x04, 0x23
        /*000e*/ 	.short	(.L_3 - .L_2)
	.align		4
.L_2:
        /*0010*/ 	.word	index@(candidate2)
        /*0014*/ 	.word	0x00000000


	//----- nvinfo : EIATTR_MIN_STACK_SIZE
	.align		4
.L_3:
        /*0018*/ 	.byte	0x04, 0x12
        /*001a*/ 	.short	(.L_5 - .L_4)
	.align		4
.L_4:
        /*001c*/ 	.word	index@(candidate2)
        /*0020*/ 	.word	0x00000000


	//----- nvinfo : EIATTR_FRAME_SIZE
	.align		4
.L_5:
        /*0024*/ 	.byte	0x04, 0x11
        /*0026*/ 	.short	(.L_7 - .L_6)
	.align		4
.L_6:
        /*0028*/ 	.word	index@(candidate2)
        /*002c*/ 	.word	0x00000000
.L_7:


//--------------------- .nv.info.candidate2       --------------------------
	.section	.nv.info.candidate2,"",@"SHT_CUDA_INFO"
	.align	4


	//----- nvinfo : EIATTR_CUDA_API_VERSION
	.align		4
        /*0000*/ 	.byte	0x04, 0x37
        /*0002*/ 	.short	(.L_9 - .L_8)
.L_8:
        /*0004*/ 	.word	0x00000075


	//----- nvinfo : EIATTR_SW2861232_WAR
	.align		4
.L_9:
        /*0008*/ 	.byte	0x01, 0x35
	.zero		2


	//----- nvinfo : EIATTR_PARAM_CBANK
	.align		4
        /*000c*/ 	.byte	0x04, 0x0a
        /*000e*/ 	.short	(.L_11 - .L_10)
	.align		4
.L_10:
        /*0010*/ 	.word	index@(.nv.constant0.candidate2)
        /*0014*/ 	.short	0x0160
        /*0016*/ 	.short	0x0018


	//----- nvinfo : EIATTR_CBANK_PARAM_SIZE
	.align		4
.L_11:
        /*0018*/ 	.byte	0x03, 0x19
        /*001a*/ 	.short	0x0018


	//----- nvinfo : EIATTR_KPARAM_INFO
	.align		4
        /*001c*/ 	.byte	0x04, 0x17
        /*001e*/ 	.short	(.L_13 - .L_12)
.L_12:
        /*0020*/ 	.word	0x00000000
        /*0024*/ 	.short	0x0002
        /*0026*/ 	.short	0x0010
        /*0028*/ 	.byte	0x00, 0xf0, 0x21, 0x00


	//----- nvinfo : EIATTR_KPARAM_INFO
	.align		4
.L_13:
        /*002c*/ 	.byte	0x04, 0x17
        /*002e*/ 	.short	(.L_15 - .L_14)
.L_14:
        /*0030*/ 	.word	0x00000000
        /*0034*/ 	.short	0x0001
        /*0036*/ 	.short	0x0008
        /*0038*/ 	.byte	0x00, 0xf0, 0x21, 0x00


	//----- nvinfo : EIATTR_KPARAM_INFO
	.align		4
.L_15:
        /*003c*/ 	.byte	0x04, 0x17
        /*003e*/ 	.short	(.L_17 - .L_16)
.L_16:
        /*0040*/ 	.word	0x00000000
        /*0044*/ 	.short	0x0000
        /*0046*/ 	.short	0x0000
        /*0048*/ 	.byte	0x00, 0xf0, 0x21, 0x00


	//----- nvinfo : EIATTR_MAXREG_COUNT
	.align		4
.L_17:
        /*004c*/ 	.byte	0x03, 0x1b
        /*004e*/ 	.short	0x0080


	//----- nvinfo : EIATTR_EXIT_INSTR_OFFSETS
	.align		4
        /*0050*/ 	.byte	0x04, 0x1c
        /*0052*/ 	.short	(.L_19 - .L_18)


	//   ....[0]....
.L_18:
        /*0054*/ 	.word	0x00004760


	//----- nvinfo : EIATTR_MAX_THREADS
	.align		4
.L_19:
        /*0058*/ 	.byte	0x04, 0x05
        /*005a*/ 	.short	(.L_21 - .L_20)
.L_20:
        /*005c*/ 	.word	0x000001c0
        /*0060*/ 	.word	0x00000001
        /*0064*/ 	.word	0x00000001


	//----- nvinfo : EIATTR_CRS_STACK_SIZE
	.align		4
.L_21:
        /*0068*/ 	.byte	0x04, 0x1e
        /*006a*/ 	.short	(.L_23 - .L_22)
.L_22:
        /*006c*/ 	.word	0x00000000
.L_23:


//--------------------- .nv.rel.action            --------------------------
	.section	.nv.rel.action,"",@"SHT_CUDA_RELOCINFO"
	.align	8
	.sectionentsize	8
        /*0000*/ 	.byte	0x4b, 0x00, 0x00, 0x00, 0x00, 0x00, 0x00, 0x00, 0x00, 0x02, 0x02, 0x08, 0x10, 0x0a, 0x2f, 0x22
        /* <DEDUP_REMOVED lines=13> */


//--------------------- .nv.constant0.candidate2  --------------------------
	.section	.nv.constant0.candidate2,"a",@progbits
	.align	4
.nv.constant0.candidate2:
	.zero		376


//--------------------- .text.candidate2          --------------------------
	.section	.text.candidate2,"ax",@progbits
	.sectionflags	@"SHF_BARRIERS=1"
	.sectioninfo	@"SHI_REGISTERS=128"
	.align	128
        .global         candidate2
        .type           candidate2,@function
        .size           candidate2,(.L_x_9 - candidate2)
        .other          candidate2,@"STO_CUDA_ENTRY STV_DEFAULT"
candidate2:
.text.candidate2:
[----:B------:R-:W-:-:S02]  /*0000*/  MOV R1, c[0x0][0x28] ;  /* 0x00000a0000017a02 */ /* 0x000fc40000000f00 */
[----:B------:R-:W0:Y:S01]  /*0010*/  S2R R0, SR_TID.X ;  /* 0x0000000000007919 */ /* 0x000e220000002100 */
[----:B------:R-:W-:Y:S01]  /*0020*/  MOV R2, RZ ;  /* 0x000000ff00027202 */ /* 0x000fe20000000f00 */
[----:B------:R-:W-:Y:S01]  /*0030*/  HFMA2.MMA R50, -RZ, RZ, 0, 0 ;  /* 0x00000000ff327435 */ /* 0x000fe200000001ff */
[----:B------:R-:W-:Y:S01]  /*0040*/  MOV R36, RZ ;  /* 0x000000ff00247202 */ /* 0x000fe20000000f00 */
[----:B------:R-:W1:Y:S01]  /*0050*/  S2R R13, SR_CTAID.X ;  /* 0x00000000000d7919 */ /* 0x000e620000002500 */
[----:B------:R-:W-:Y:S01]  /*0060*/  HFMA2.MMA R4, -RZ, RZ, 0, 0 ;  /* 0x00000000ff047435 */ /* 0x000fe200000001ff */
[----:B------:R-:W-:Y:S01]  /*0070*/  MOV R64, RZ ;  /* 0x000000ff00407202 */ /* 0x000fe20000000f00 */
        /* <DEDUP_REMOVED lines=17> */
[-C--:B0-----:R-:W-:Y:S01]  /*0190*/  MOV R3, R0.reuse ;  /* 0x0000000000037202 */ /* 0x081fe20000000f00 */
[----:B------:R-:W-:Y:S01]  /*01a0*/  HFMA2.MMA R26, -RZ, RZ, 0, 0 ;  /* 0x00000000ff1a7435 */ /* 0x000fe200000001ff */
[C---:B------:R-:W-:Y:S01]  /*01b0*/  IADD3 R37, R0.reuse, 0x10, RZ ;  /* 0x0000001000257810 */ /* 0x040fe20007ffe0ff */
[----:B------:R-:W-:Y:S01]  /*01c0*/  HFMA2.MMA R40, -RZ, RZ, 0, 0 ;  /* 0x00000000ff287435 */ /* 0x000fe200000001ff */
[C---:B------:R-:W-:Y:S01]  /*01d0*/  IADD3 R51, R0.reuse, 0x1c, RZ ;  /* 0x0000001c00337810 */ /* 0x040fe20007ffe0ff */
[C---:B------:R-:W-:Y:S01]  /*01e0*/  IMAD.HI R74, R0.reuse, -0x22983759, R2 ;  /* 0xdd67c8a7004a7827 */ /* 0x040fe200078e0202 */
[C---:B------:R-:W-:Y:S01]  /*01f0*/  IADD3 R3, R0.reuse, 0xa80, RZ ;  /* 0x00000a8000037810 */ /* 0x040fe20007ffe0ff */
[----:B------:R-:W-:Y:S01]  /*0200*/  HFMA2.MMA R28, -RZ, RZ, 0, 0 ;  /* 0x00000000ff1c7435 */ /* 0x000fe200000001ff */
[C---:B------:R-:W-:Y:S01]  /*0210*/  IADD3 R5, R0.reuse, 0x8c0, RZ ;  /* 0x000008c000057810 */ /* 0x040fe20007ffe0ff */
[----:B------:R-:W-:Y:S01]  /*0220*/  IMAD.HI R36, R37, -0x22983759, R36 ;  /* 0xdd67c8a725247827 */ /* 0x000fe200078e0224 */
[C---:B------:R-:W-:Y:S01]  /*0230*/  IADD3 R65, R0.reuse, 0xe00, RZ ;  /* 0x00000e0000417810 */ /* 0x040fe20007ffe0ff */
[----:B------:R-:W-:Y:S01]  /*0240*/  HFMA2.MMA R8, -RZ, RZ, 0, 0 ;  /* 0x00000000ff087435 */ /* 0x000fe200000001ff */
[C---:B------:R-:W-:Y:S01]  /*0250*/  IADD3 R49, R0.reuse, 0x7, RZ ;  /* 0x0000000700317810 */ /* 0x040fe20007ffe0ff */
[----:B------:R-:W-:Y:S01]  /*0260*/  IMAD.HI R59, R3, -0x7f2eabd7, R2 ;  /* 0x80d15429033b7827 */ /* 0x000fe200078e0202 */
[----:B------:R-:W-:Y:S01]  /*0270*/  SHF.R.U32.HI R75, RZ, 0x1f, R36 ;  /* 0x0000001fff4b7819 */ /* 0x000fe20000011624 */
[----:B------:R-:W-:Y:S01]  /*0280*/  HFMA2.MMA R103, -RZ, RZ, 0, 0 ;  /* 0x00000000ff677435 */ /* 0x000fe200000001ff */
[C---:B------:R-:W-:Y:S01]  /*0290*/  IADD3 R3, R0.reuse, 0xfc0, RZ ;  /* 0x00000fc000037810 */ /* 0x040fe20007ffe0ff */
[----:B------:R-:W-:Y:S01]  /*02a0*/  IMAD.HI R50, R51, -0x22983759, R50 ;  /* 0xdd67c8a733327827 */ /* 0x000fe200078e0232 */
[----:B------:R-:W-:Y:S01]  /*02b0*/  IADD3 R43, R0, 0x14, RZ ;  /* 0x00000014002b7810 */ /* 0x000fe20007ffe0ff */
[----:B------:R-:W-:Y:S01]  /*02c0*/  CS2R R118, SRZ ;  /* 0x0000000000767805 */ /* 0x000fe2000001ff00 */
[----:B------:R-:W-:Y:S01]  /*02d0*/  LEA.HI.SX32 R36, R36, R75, 0x1b ;  /* 0x0000004b24247211 */ /* 0x000fe200078fdaff */
[----:B------:R-:W-:Y:S01]  /*02e0*/  IMAD.HI R15, R5, -0x7f2eabd7, R4 ;  /* 0x80d15429050f7827 */ /* 0x000fe200078e0204 */
[----:B------:R-:W-:Y:S01]  /*02f0*/  SHF.R.U32.HI R75, RZ, 0x1f, R50 ;  /* 0x0000001fff4b7819 */ /* 0x000fe20000011632 */
[----:B------:R-:W-:Y:S01]  /*0300*/  CS2R R104, SRZ ;  /* 0x0000000000687805 */ /* 0x000fe2000001ff00 */
[----:B------:R-:W-:Y:S01]  /*0310*/  MOV R7, R0 ;  /* 0x0000000000077202 */ /* 0x000fe20000000f00 */
[----:B------:R-:W-:Y:S01]  /*0320*/  IMAD.HI R64, R65, -0x7f2eabd7, R64 ;  /* 0x80d1542941407827 */ /* 0x000fe200078e0240 */
[C---:B------:R-:W-:Y:S01]  /*0330*/  IADD3 R5, R0.reuse, 0xc40, RZ ;  /* 0x00000c4000057810 */ /* 0x040fe20007ffe0ff */
[----:B------:R-:W-:Y:S01]  /*0340*/  CS2R R120, SRZ ;  /* 0x0000000000787805 */ /* 0x000fe2000001ff00 */
[C---:B------:R-:W-:Y:S01]  /*0350*/  IADD3 R67, R0.reuse, 0x1180, RZ ;  /* 0x0000118000437810 */ /* 0x040fe20007ffe0ff */
[----:B------:R-:W-:Y:S01]  /*0360*/  IMAD.HI R48, R49, -0x22983759, R48 ;  /* 0xdd67c8a731307827 */ /* 0x000fe200078e0230 */
[C---:B------:R-:W-:Y:S01]  /*0370*/  IADD3 R45, R0.reuse, 0x20, RZ ;  /* 0x00000020002d7810 */ /* 0x040fe20007ffe0ff */
[----:B------:R-:W-:Y:S01]  /*0380*/  CS2R R106, SRZ ;  /* 0x00000000006a7805 */ /* 0x000fe2000001ff00 */
[C---:B------:R-:W-:Y:S01]  /*0390*/  IADD3 R57, R0.reuse, 0x18, RZ ;  /* 0x0000001800397810 */ /* 0x040fe20007ffe0ff */
[----:B------:R-:W-:Y:S01]  /*03a0*/  IMAD.HI R65, R3, -0x7f2eabd7, R2 ;  /* 0x80d1542903417827 */ /* 0x000fe200078e0202 */
[C---:B------:R-:W-:Y:S01]  /*03b0*/  IADD3 R3, R0.reuse, 0x1340, RZ ;  /* 0x0000134000037810 */ /* 0x040fe20007ffe0ff */
[----:B------:R-:W-:Y:S01]  /*03c0*/  CS2R R90, SRZ ;  /* 0x00000000005a7805 */ /* 0x000fe2000001ff00 */
[----:B------:R-:W-:Y:S01]  /*03d0*/  IADD3 R39, R0, 0x4, RZ ;  /* 0x0000000400277810 */ /* 0x000fe20007ffe0ff */
[----:B------:R-:W-:Y:S01]  /*03e0*/  IMAD.HI R42, R43, -0x22983759, R42 ;  /* 0xdd67c8a72b2a7827 */ /* 0x000fe200078e022a */
[----:B------:R-:W-:Y:S01]  /*03f0*/  LEA.HI.SX32 R50, R50, R75, 0x1b ;  /* 0x0000004b32327211 */ /* 0x000fe200078fdaff */
[----:B------:R-:W-:Y:S01]  /*0400*/  CS2R R92, SRZ ;  /* 0x00000000005c7805 */ /* 0x000fe2000001ff00 */
[C---:B------:R-:W-:Y:S01]  /*0410*/  IADD3 R21, R0.reuse, 0x60d, RZ ;  /* 0x0000060d00157810 */ /* 0x040fe20007ffe0ff */
[C---:B------:R-:W-:Y:S01]  /*0420*/  IMAD.HI R76, R0.reuse, -0x6db6db6d, R6 ;  /* 0x92492493004c7827 */ /* 0x040fe200078e0206 */
[----:B------:R-:W-:Y:S01]  /*0430*/  SHF.R.U32.HI R75, RZ, 0x1f, R48 ;  /* 0x0000001fff4b7819 */ /* 0x000fe20000011630 */
        /* <DEDUP_REMOVED lines=8> */
[----:B------:R-:W-:Y:S01]  /*04c0*/  ULDC.64 UR4, c[0x0][0x118] ;  /* 0x0000460000047ab9 */ /* 0x000fe20000000a00 */
[----:B------:R-:W-:Y:S01]  /*04d0*/  SHF.R.U32.HI R77, RZ, 0x1f, R42 ;  /* 0x0000001fff4d7819 */ /* 0x000fe2000001162a */
[----:B------:R-:W-:Y:S01]  /*04e0*/  IMAD.HI R67, R3, -0x7f2eabd7, R2 ;  /* 0x80d1542903437827 */ /* 0x000fe200078e0202 */
[----:B------:R-:W-:-:S02]  /*04f0*/  IADD3 R3, R0, 0x1c0, RZ ;  /* 0x000001c000037810 */ /* 0x000fc40007ffe0ff */
[C---:B------:R-:W-:Y:S01]  /*0500*/  IADD3 R47, R0.reuse, 0x24, RZ ;  /* 0x00000024002f7810 */ /* 0x040fe20007ffe0ff */
[----:B------:R-:W-:Y:S01]  /*0510*/  IMAD.HI R44, R45, -0x22983759, R44 ;  /* 0xdd67c8a72d2c7827 */ /* 0x000fe200078e022c */
[----:B------:R-:W-:Y:S02]  /*0520*/  IADD3 R19, R0, 0x7cd, RZ ;  /* 0x000007cd00137810 */ /* 0x000fe40007ffe0ff */
[----:B------:R-:W-:Y:S01]  /*0530*/  LEA.HI.SX32 R48, R48, R75, 0x1b ;  /* 0x0000004b30307211 */ /* 0x000fe200078fdaff */
[----:B------:R-:W-:Y:S01]  /*0540*/  IMAD.HI R56, R57, -0x22983759, R56 ;  /* 0xdd67c8a739387827 */ /* 0x000fe200078e0238 */
[C---:B------:R-:W-:Y:S02]  /*0550*/  IADD3 R17, R0.reuse, 0x35a, RZ ;  /* 0x0000035a00117810 */ /* 0x040fe40007ffe0ff */
[----:B------:R-:W-:Y:S01]  /*0560*/  SHF.R.U32.HI R75, RZ, 0x1f, R64 ;  /* 0x0000001fff4b7819 */ /* 0x000fe20000011640 */
[----:B------:R-:W-:Y:S01]  /*0570*/  IMAD.HI R73, R39, -0x22983759, R38 ;  /* 0xdd67c8a727497827 */ /* 0x000fe200078e0226 */
[----:B------:R-:W-:-:S02]  /*0580*/  IADD3 R35, R0, 0xc, RZ ;  /* 0x0000000c00237810 */ /* 0x000fc40007ffe0ff */
[----:B------:R-:W-:Y:S01]  /*0590*/  IADD3 R11, R0, 0xcd, RZ ;  /* 0x000000cd000b7810 */ /* 0x000fe20007ffe0ff */
[----:B------:R-:W-:Y:S01]  /*05a0*/  IMAD.HI R38, R21, -0x7f2eabd7, R20 ;  /* 0x80d1542915267827 */ /* 0x000fe200078e0214 */
[----:B------:R-:W-:Y:S02]  /*05b0*/  LEA.HI.SX32 R42, R42, R77, 0x1b ;  /* 0x0000004d2a2a7211 */ /* 0x000fe400078fdaff */
[C---:B------:R-:W-:Y:S01]  /*05c0*/  IADD3 R23, R0.reuse, 0x19a, RZ ;  /* 0x0000019a00177810 */ /* 0x040fe20007ffe0ff */
[----:B------:R-:W-:Y:S01]  /*05d0*/  IMAD.HI R69, R5, -0x7f2eabd7, R4 ;  /* 0x80d1542905457827 */ /* 0x000fe200078e0204 */
[C---:B------:R-:W-:Y:S02]  /*05e0*/  IADD3 R27, R0.reuse, 0x51a, RZ ;  /* 0x0000051a001b7810 */ /* 0x040fe40007ffe0ff */
[----:B------:R-:W-:Y:S01]  /*05f0*/  SHF.R.U32.HI R77, RZ, 0x1f, R44 ;  /* 0x0000001fff4d7819 */ /* 0x000fe2000001162c */
[----:B------:R-:W-:Y:S01]  /*0600*/  IMAD.HI R71, R7, -0x7f2eabd7, R6 ;  /* 0x80d1542907477827 */ /* 0x000fe200078e0206 */
[----:B------:R-:W-:-:S02]  /*0610*/  IADD3 R7, R0, 0x380, RZ ;  /* 0x0000038000077810 */ /* 0x000fc40007ffe0ff */
[C---:B------:R-:W-:Y:S01]  /*0620*/  IADD3 R41, R0.reuse, 0xf, RZ ;  /* 0x0000000f00297810 */ /* 0x040fe20007ffe0ff */
[----:B------:R-:W-:Y:S01]  /*0630*/  IMAD.HI R54, R55, -0x22983759, R54 ;  /* 0xdd67c8a737367827 */ /* 0x000fe200078e0236 */
[----:B------:R-:W-:Y:S02]  /*0640*/  IADD3 R31, R0, 0x44d, RZ ;  /* 0x0000044d001f7810 */ /* 0x000fe40007ffe0ff */
[----:B------:R-:W-:Y:S01]  /*0650*/  MOV R30, RZ ;  /* 0x000000ff001e7202 */ /* 0x000fe20000000f00 */
[----:B------:R-:W-:Y:S01]  /*0660*/  IMAD.HI R60, R33, -0x7f2eabd7, R32 ;  /* 0x80d15429213c7827 */ /* 0x000fe200078e0220 */
[----:B------:R-:W-:Y:S02]  /*0670*/  SHF.R.U32.HI R79, RZ, 0x1f, R56 ;  /* 0x0000001fff4f7819 */ /* 0x000fe40000011638 */
[----:B------:R-:W-:Y:S01]  /*0680*/  LEA.HI.SX32 R44, R44, R77, 0x1b ;  /* 0x0000004d2c2c7211 */ /* 0x000fe200078fdaff */
[----:B------:R-:W-:Y:S01]  /*0690*/  IMAD.HI R5, R3, -0x22983759, R2 ;  /* 0xdd67c8a703057827 */ /* 0x000fe200078e0202 */
[----:B------:R-:W-:-:S02]  /*06a0*/  IADD3 R3, R0, 0x540, RZ ;  /* 0x0000054000037810 */ /* 0x000fc40007ffe0ff */
[----:B------:R-:W-:Y:S01]  /*06b0*/  LEA.HI.SX32 R56, R56, R79, 0x1b ;  /* 0x0000004f38387211 */ /* 0x000fe200078fdaff */
[----:B------:R-:W-:Y:S01]  /*06c0*/  IMAD.HI R46, R47, -0x22983759, R46 ;  /* 0xdd67c8a72f2e7827 */ /* 0x000fe200078e022e */
[----:B------:R-:W-:Y:S02]  /*06d0*/  SHF.R.U32.HI R77, RZ, 0x1f, R54 ;  /* 0x0000001fff4d7819 */ /* 0x000fe40000011636 */
[----:B------:R-:W-:Y:S01]  /*06e0*/  IADD3 R53, R0, 0x3, RZ ;  /* 0x0000000300357810 */ /* 0x000fe20007ffe0ff */
[----:B------:R-:W-:Y:S01]  /*06f0*/  IMAD.HI R32, R19, -0x7f2eabd7, R18 ;  /* 0x80d1542913207827 */ /* 0x000fe200078e0212 */
[----:B------:R-:W-:Y:S02]  /*0700*/  LEA.HI.SX32 R18, R64, R75, 0x16 ;  /* 0x0000004b40127211 */ /* 0x000fe400078fb2ff */
[----:B------:R-:W-:Y:S01]  /*0710*/  SHF.R.U32.HI R75, RZ, 0x1f, R38 ;  /* 0x0000001fff4b7819 */ /* 0x000fe20000011626 */
[----:B-1----:R-:W-:Y:S01]  /*0720*/  IMAD.HI R61, R13, -0x6db6db6d, R12 ;  /* 0x924924930d3d7827 */ /* 0x002fe200078e020c */
[----:B------:R-:W-:-:S02]  /*0730*/  SHF.R.U32.HI R79, RZ, 0x1f, R46 ;  /* 0x0000001fff4f7819 */ /* 0x000fc4000001162e */
[----:B------:R-:W-:Y:S01]  /*0740*/  MOV R52, RZ ;  /* 0x000000ff00347202 */ /* 0x000fe20000000f00 */
[----:B------:R-:W-:Y:S01]  /*0750*/  IMAD.HI R12, R17, -0x7f2eabd7, R16 ;  /* 0x80d15429110c7827 */ /* 0x000fe200078e0210 */
[----:B------:R-:W-:Y:S02]  /*0760*/  IADD3 R29, R0, 0x700, RZ ;  /* 0x00000700001d7810 */ /* 0x000fe40007ffe0ff */
[----:B------:R-:W-:Y:S01]  /*0770*/  LEA.HI.SX32 R85, R38, R75, 0x16 ;  /* 0x0000004b26557211 */ /* 0x000fe200078fb2ff */
[----:B------:R-:W-:Y:S01]  /*0780*/  IMAD.HI R70, R35, -0x22983759, R34 ;  /* 0xdd67c8a723467827 */ /* 0x000fe200078e0222 */
[----:B------:R-:W-:Y:S01]  /*0790*/  SHF.R.U32.HI R75, RZ, 0x1f, R12 ;  /* 0x0000001fff4b7819 */ /* 0x000fe2000001160c */
[----:B------:R-:W-:Y:S01]  /*07a0*/  HFMA2.MMA R38, -RZ, RZ, 0, 0 ;  /* 0x00000000ff267435 */ /* 0x000fe200000001ff */
[----:B------:R-:W-:Y:S01]  /*07b0*/  SHF.R.U32.HI R81, RZ, 0x1f, R76 ;  /* 0x0000001fff517819 */ /* 0x000fe2000001164c */
[----:B------:R-:W-:Y:S01]  /*07c0*/  IMAD.HI R62, R11, -0x7f2eabd7, R10 ;  /* 0x80d154290b3e7827 */ /* 0x000fe200078e020a */
[----:B------:R-:W-:-:S02]  /*07d0*/  LEA.HI.SX32 R54, R54, R77, 0x1b ;  /* 0x0000004d36367211 */ /* 0x000fc400078fdaff */
[----:B------:R-:W-:Y:S01]  /*07e0*/  IADD3 R9, R0, 0x8, RZ ;  /* 0x0000000800097810 */ /* 0x000fe20007ffe0ff */
[----:B------:R-:W-:Y:S01]  /*07f0*/  IMAD.HI R34, R23, -0x7f2eabd7, R22 ;  /* 0x80d1542917227827 */ /* 0x000fe200078e0216 */
[----:B------:R-:W-:Y:S02]  /*0800*/  SHF.R.U32.HI R22, RZ, 0x1f, R69 ;  /* 0x0000001fff167819 */ /* 0x000fe40000011645 */
[----:B------:R-:W-:Y:S01]  /*0810*/  LEA.HI.SX32 R46, R46, R79, 0x1b ;  /* 0x0000004f2e2e7211 */ /* 0x000fe200078fdaff */
[----:B------:R-:W-:Y:S01]  /*0820*/  IMAD.HI R10, R27, -0x7f2eabd7, R26 ;  /* 0x80d154291b0a7827 */ /* 0x000fe200078e021a */
[----:B------:R-:W-:Y:S02]  /*0830*/  LEA.HI.SX32 R22, R69, R22, 0x16 ;  /* 0x0000001645167211 */ /* 0x000fe400078fb2ff */
[----:B------:R-:W-:Y:S01]  /*0840*/  IADD3 R25, R0, 0x6da, RZ ;  /* 0x000006da00197810 */ /* 0x000fe20007ffe0ff */
[----:B------:R-:W-:Y:S01]  /*0850*/  IMAD.HI R6, R7, -0x22983759, R6 ;  /* 0xdd67c8a707067827 */ /* 0x000fe200078e0206 */
[----:B------:R-:W-:-:S02]  /*0860*/  SHF.R.U32.HI R77, RZ, 0x1f, R10 ;  /* 0x0000001fff4d7819 */ /* 0x000fc4000001160a */
[----:B------:R-:W-:Y:S01]  /*0870*/  MOV R24, RZ ;  /* 0x000000ff00187202 */ /* 0x000fe20000000f00 */
[----:B------:R-:W-:Y:S01]  /*0880*/  IMAD.HI R40, R41, -0x22983759, R40 ;  /* 0xdd67c8a729287827 */ /* 0x000fe200078e0228 */
[----:B------:R-:W-:Y:S02]  /*0890*/  SHF.R.U32.HI R69, RZ, 0x1f, R70 ;  /* 0x0000001fff457819 */ /* 0x000fe40000011646 */
[----:B------:R-:W-:Y:S01]  /*08a0*/  LEA.HI.SX32 R75, R12, R75, 0x16 ;  /* 0x0000004b0c4b7211 */ /* 0x000fe200078fb2ff */
[----:B------:R-:W-:Y:S01]  /*08b0*/  IMAD.HI R58, R31, -0x7f2eabd7, R30 ;  /* 0x80d154291f3a7827 */ /* 0x000fe200078e021e */
[----:B------:R-:W-:Y:S02]  /*08c0*/  SHF.R.U32.HI R30, RZ, 0x1f, R63 ;  /* 0x0000001fff1e7819 */ /* 0x000fe4000001163f */
[----:B------:R-:W-:Y:S01]  /*08d0*/  SHF.R.U32.HI R79, RZ, 0x1f, R40 ;  /* 0x0000001fff4f7819 */ /* 0x000fe20000011628 */
[----:B------:R-:W-:Y:S01]  /*08e0*/  IMAD.HI R7, R3, -0x22983759, R2 ;  /* 0xdd67c8a703077827 */ /* 0x000fe200078e0202 */
[----:B------:R-:W-:-:S02]  /*08f0*/  SHF.R.U32.HI R2, RZ, 0x1f, R61 ;  /* 0x0000001fff027819 */ /* 0x000fc4000001163d */
[----:B------:R-:W-:Y:S01]  /*0900*/  LEA.HI.SX32 R30, R63, R30, 0x16 ;  /* 0x0000001e3f1e7211 */ /* 0x000fe200078fb2ff */
[----:B------:R-:W-:Y:S01]  /*0910*/  IMAD.HI R52, R53, -0x22983759, R52 ;  /* 0xdd67c8a735347827 */ /* 0x000fe200078e0234 */
[----:B------:R-:W-:Y:S02]  /*0920*/  LEA.HI.SX32 R2, R61, R2, 0x1e ;  /* 0x000000023d027211 */ /* 0x000fe400078ff2ff */
[----:B------:R-:W-:Y:S01]  /*0930*/  SHF.R.U32.HI R63, RZ, 0x1f, R62 ;  /* 0x0000001fff3f7819 */ /* 0x000fe2000001163e */
[----:B------:R-:W-:Y:S01]  /*0940*/  IMAD.HI R68, R29, -0x7f2eabd7, R28 ;  /* 0x80d154291d447827 */ /* 0x000fe200078e021c */
[----:B------:R-:W-:Y:S02]  /*0950*/  LEA.HI.SX32 R61, R76, R81, 0x1e ;  /* 0x000000514c3d7211 */ /* 0x000fe400078ff2ff */
[----:B------:R-:W-:Y:S01]  /*0960*/  SHF.R.U32.HI R28, RZ, 0x1f, R65 ;  /* 0x0000001fff1c7819 */ /* 0x000fe20000011641 */
[----:B------:R-:W-:Y:S01]  /*0970*/  IMAD.HI R72, R9, -0x22983759, R8 ;  /* 0xdd67c8a709487827 */ /* 0x000fe200078e0208 */
[----:B------:R-:W-:-:S02]  /*0980*/  SHF.R.U32.HI R12, RZ, 0x1f, R7 ;  /* 0x0000001fff0c7819 */ /* 0x000fc40000011607 */
[----:B------:R-:W-:Y:S01]  /*0990*/  LEA.HI.SX32 R77, R10, R77, 0x16 ;  /* 0x0000004d0a4d7211 */ /* 0x000fe200078fb2ff */
[----:B------:R-:W-:Y:S01]  /*09a0*/  IMAD.HI R8, R25, -0x7f2eabd7, R24 ;  /* 0x80d1542919087827 */ /* 0x000fe200078e0218 */
[----:B------:R-:W-:Y:S02]  /*09b0*/  LEA.HI.SX32 R40, R40, R79, 0x1b ;  /* 0x0000004f28287211 */ /* 0x000fe400078fdaff */
[----:B------:R-:W-:Y:S01]  /*09c0*/  LEA.HI.SX32 R69, R70, R69, 0x1b ;  /* 0x0000004546457211 */ /* 0x000fe200078fdaff */
[----:B------:R-:W-:Y:S01]  /*09d0*/  IMAD R57, R56, -0x25, R57 ;  /* 0xffffffdb38397824 */ /* 0x000fe200078e0239 */
[----:B------:R-:W-:Y:S01]  /*09e0*/  SHF.R.U32.HI R10, RZ, 0x1f, R5 ;  /* 0x0000001fff0a7819 */ /* 0x000fe20000011605 */
[----:B------:R-:W-:Y:S01]  /*09f0*/  IMAD R47, R46, -0x25, R47 ;  /* 0xffffffdb2e2f7824 */ /* 0x000fe200078e022f */
[----:B------:R-:W-:Y:S01]  /*0a00*/  LEA.HI.SX32 R4, R76, R81, 0x1b ;  /* 0x000000514c047211 */ /* 0x000fe200078fdaff */
[----:B------:R-:W-:Y:S01]  /*0a10*/  IMAD R51, R50, -0x25, R51 ;  /* 0xffffffdb32337824 */ /* 0x000fe200078e0233 */
[----:B------:R-:W-:Y:S01]  /*0a20*/  LEA.HI.SX32 R79, R62, R63, 0x16 ;  /* 0x0000003f3e4f7211 */ /* 0x000fe200078fb2ff */
[----:B------:R-:W-:Y:S01]  /*0a30*/  IMAD R49, R48, -0x25, R49 ;  /* 0xffffffdb30317824 */ /* 0x000fe200078e0231 */
[----:B------:R-:W-:Y:S01]  /*0a40*/  SHF.R.U32.HI R81, RZ, 0x1f, R52 ;  /* 0x0000001fff517819 */ /* 0x000fe20000011634 */
[----:B------:R-:W-:Y:S01]  /*0a50*/  IMAD R37, R36, -0x25, R37 ;  /* 0xffffffdb24257824 */ /* 0x000fe200078e0225 */
[----:B------:R-:W-:Y:S01]  /*0a60*/  LEA.HI.SX32 R28, R65, R28, 0x16 ;  /* 0x0000001c411c7211 */ /* 0x000fe200078fb2ff */
[----:B------:R-:W-:Y:S01]  /*0a70*/  IMAD R97, R4, -0x38, R0 ;  /* 0xffffffc804617824 */ /* 0x000fe200078e0200 */
[----:B------:R-:W-:-:S02]  /*0a80*/  SHF.R.U32.HI R24, RZ, 0x1f, R71 ;  /* 0x0000001fff187819 */ /* 0x000fc40000011647 */
[----:B------:R-:W-:Y:S01]  /*0a90*/  LEA.HI.SX32 R7, R7, R12, 0x1b ;  /* 0x0000000c07077211 */ /* 0x000fe200078fdaff */
[----:B------:R-:W-:Y:S01]  /*0aa0*/  IMAD R12, R61, -0x7, R0 ;  /* 0xfffffff93d0c7824 */ /* 0x000fe200078e0200 */
[----:B------:R-:W-:Y:S02]  /*0ab0*/  SHF.R.U32.HI R65, RZ, 0x1f, R60 ;  /* 0x0000001fff417819 */ /* 0x000fe4000001163c */
[----:B------:R-:W-:Y:S02]  /*0ac0*/  SHF.R.U32.HI R63, RZ, 0x1f, R32 ;  /* 0x0000001fff3f7819 */ /* 0x000fe40000011620 */
[----:B------:R-:W-:Y:S01]  /*0ad0*/  LEA.HI.SX32 R5, R5, R10, 0x1b ;  /* 0x0000000a05057211 */ /* 0x000fe200078fdaff */
[----:B------:R-:W-:Y:S01]  /*0ae0*/  IMAD R10, R69, -0x25, R35 ;  /* 0xffffffdb450a7824 */ /* 0x000fe200078e0223 */
[----:B------:R-:W-:Y:S01]  /*0af0*/  LEA.HI.SX32 R52, R52, R81, 0x1b ;  /* 0x0000005134347211 */ /* 0x000fe200078fdaff */
[----:B------:R-:W-:Y:S01]  /*0b00*/  IMAD R35, R79, -0x7f3, R11 ;  /* 0xfffff80d4f237824 */ /* 0x000fe200078e020b */
[----:B------:R-:W-:Y:S01]  /*0b10*/  LEA.HI.SX32 R24, R71, R24, 0x16 ;  /* 0x0000001847187211 */ /* 0x000fe200078fb2ff */
[----:B------:R-:W-:Y:S01]  /*0b20*/  IMAD R11, R61, 0x31, R12 ;  /* 0x000000313d0b7824 */ /* 0x000fe200078e020c */
[----:B------:R-:W-:Y:S01]  /*0b30*/  SHF.R.U32.HI R71, RZ, 0x1f, R58 ;  /* 0x0000001fff477819 */ /* 0x000fe2000001163a */
[----:B------:R-:W-:Y:S01]  /*0b40*/  IMAD R12, R2, -0x7, R13 ;  /* 0xfffffff9020c7824 */ /* 0x000fe200078e020d */
[----:B------:R-:W-:Y:S01]  /*0b50*/  LEA.HI.SX32 R81, R60, R65, 0x16 ;  /* 0x000000413c517211 */ /* 0x000fe200078fb2ff */
[----:B------:R-:W-:Y:S01]  /*0b60*/  IMAD R53, R52, -0x25, R53 ;  /* 0xffffffdb34357824 */ /* 0x000fe200078e0235 */
[----:B------:R-:W-:Y:S01]  /*0b70*/  SHF.R.U32.HI R65, RZ, 0x1f, R34 ;  /* 0x0000001fff417819 */ /* 0x000fe20000011622 */
[----:B------:R-:W-:Y:S01]  /*0b80*/  HFMA2.MMA R52, -RZ, RZ, 0, 0 ;  /* 0x00000000ff347435 */ /* 0x000fe200000001ff */
[----:B------:R-:W-:Y:S01]  /*0b90*/  LEA.HI.SX32 R87, R32, R63, 0x16 ;  /* 0x0000003f20577211 */ /* 0x000fe200078fb2ff */
[----:B------:R-:W-:Y:S01]  /*0ba0*/  HFMA2.MMA R32, -RZ, RZ, 0, 0 ;  /* 0x00000000ff207435 */ /* 0x000fe200000001ff */
[----:B------:R-:W-:Y:S01]  /*0bb0*/  SHF.R.U32.HI R64, RZ, 0x1f, R73 ;  /* 0x0000001fff407819 */ /* 0x000fe20000011649 */
[----:B------:R-:W-:Y:S01]  /*0bc0*/  CS2R R60, SRZ ;  /* 0x00000000003c7805 */ /* 0x000fe2000001ff00 */
[----:B------:R-:W-:Y:S01]  /*0bd0*/  SHF.R.U32.HI R63, RZ, 0x1f, R6 ;  /* 0x0000001fff3f7819 */ /* 0x000fe20000011606 */
[----:B------:R-:W-:Y:S01]  /*0be0*/  CS2R R78, SRZ ;  /* 0x00000000004e7805 */ /* 0x000fe2000001ff00 */
[----:B------:R-:W-:-:S02]  /*0bf0*/  SHF.R.U32.HI R16, RZ, 0x1f, R15 ;  /* 0x0000001fff107819 */ /* 0x000fc4000001160f */
[----:B------:R-:W-:Y:S01]  /*0c00*/  LEA.HI.SX32 R83, R58, R71, 0x16 ;  /* 0x000000473a537211 */ /* 0x000fe200078fb2ff */
        /* <DEDUP_REMOVED lines=9> */
[----:B------:R-:W-:Y:S01]  /*0ca0*/  SHF.L.U32 R12, R12, 0x5, RZ ;  /* 0x000000050c0c7819 */ /* 0x000fe200000006ff */
[----:B------:R-:W-:Y:S01]  /*0cb0*/  IMAD R43, R54, -0x25, R55 ;  /* 0xffffffdb362b7824 */ /* 0x000fe200078e0237 */
[----:B------:R-:W-:Y:S01]  /*0cc0*/  LEA.HI.SX32 R15, R15, R16, 0x16 ;  /* 0x000000100f0f7211 */ /* 0x000fe200078fb2ff */
[----:B------:R-:W-:Y:S01]  /*0cd0*/  IMAD R55, R85, -0x7f3, R21 ;  /* 0xfffff80d55377824 */ /* 0x000fe200078e0215 */
[----:B------:R-:W-:Y:S01]  /*0ce0*/  SHF.R.U32.HI R16, RZ, 0x1f, R59 ;  /* 0x0000001fff107819 */ /* 0x000fe2000001163b */
[----:B------:R-:W-:Y:S01]  /*0cf0*/  HFMA2.MMA R54, -RZ, RZ, 0, 0 ;  /* 0x00000000ff367435 */ /* 0x000fe200000001ff */
[----:B------:R-:W-:Y:S01]  /*0d00*/  LEA.HI.SX32 R65, R8, R65, 0x16 ;  /* 0x0000004108417211 */ /* 0x000fe200078fb2ff */
[----:B------:R-:W-:Y:S01]  /*0d10*/  IMAD R8, R73, -0x25, R39 ;  /* 0xffffffdb49087824 */ /* 0x000fe200078e0227 */
[--C-:B------:R-:W-:Y:S01]  /*0d20*/  IADD3 R21, R71, -0x3, R12.reuse ;  /* 0xfffffffd47157810 */ /* 0x100fe20007ffe00c */
[----:B------:R-:W-:Y:S01]  /*0d30*/  IMAD R73, R75, -0x7f3, R17 ;  /* 0xfffff80d4b497824 */ /* 0x000fe200078e0211 */
[----:B------:R-:W-:Y:S01]  /*0d40*/  SHF.R.U32.HI R26, RZ, 0x1f, R67 ;  /* 0x0000001fff1a7819 */ /* 0x000fe20000011643 */
[----:B------:R-:W-:Y:S01]  /*0d50*/  IMAD R39, R81, -0x7f3, R33 ;  /* 0xfffff80d51277824 */ /* 0x000fe200078e0221 */
[----:B------:R-:W-:Y:S01]  /*0d60*/  LEA.HI.SX32 R16, R59, R16, 0x16 ;  /* 0x000000103b107211 */ /* 0x000fe200078fb2ff */
[----:B------:R-:W-:Y:S01]  /*0d70*/  IMAD R65, R65, -0x7f3, R25 ;  /* 0xfffff80d41417824 */ /* 0x000fe200078e0219 */
[----:B------:R-:W-:Y:S01]  /*0d80*/  IADD3 R17, R57, -0x3, R12 ;  /* 0xfffffffd39117810 */ /* 0x000fe20007ffe00c */
[----:B------:R-:W-:Y:S01]  /*0d90*/  IMAD R75, R77, -0x7f3, R27 ;  /* 0xfffff80d4d4b7824 */ /* 0x000fe200078e021b */
[----:B------:R-:W-:Y:S01]  /*0da0*/  SHF.R.U32.HI R59, RZ, 0x1f, R66 ;  /* 0x0000001fff3b7819 */ /* 0x000fe20000011642 */
[----:B------:R-:W-:Y:S01]  /*0db0*/  IMAD.HI R54, R55, -0x22983759, R54 ;  /* 0xdd67c8a737367827 */ /* 0x000fe200078e0236 */
[----:B------:R-:W-:Y:S01]  /*0dc0*/  ISETP.GT.U32.AND P4, PT, R21, 0xdf, PT ;  /* 0x000000df1500780c */ /* 0x000fe20003f84070 */
[----:B------:R-:W-:Y:S01]  /*0dd0*/  HFMA2.MMA R44, -RZ, RZ, 0, 0 ;  /* 0x00000000ff2c7435 */ /* 0x000fe200000001ff */
[----:B------:R-:W-:Y:S01]  /*0de0*/  LEA.HI.SX32 R26, R67, R26, 0x16 ;  /* 0x0000001a431a7211 */ /* 0x000fe200078fb2ff */
[----:B------:R-:W-:Y:S01]  /*0df0*/  IMAD.HI R38, R39, -0x22983759, R38 ;  /* 0xdd67c8a727267827 */ /* 0x000fe200078e0226 */
[----:B------:R-:W-:Y:S01]  /*0e00*/  SHF.R.U32.HI R67, RZ, 0x1f, R72 ;  /* 0x0000001fff437819 */ /* 0x000fe20000011648 */
[----:B------:R-:W-:Y:S01]  /*0e10*/  CS2R R76, SRZ ;  /* 0x00000000004c7805 */ /* 0x000fe2000001ff00 */
[----:B------:R-:W-:Y:S01]  /*0e20*/  ISETP.GT.U32.AND P1, PT, R17, 0xdf, PT ;  /* 0x000000df1100780c */ /* 0x000fe20003f24070 */
[----:B------:R-:W-:Y:S01]  /*0e30*/  CS2R R80, SRZ ;  /* 0x0000000000507805 */ /* 0x000fe2000001ff00 */
[----:B------:R-:W-:Y:S01]  /*0e40*/  LEA.HI.SX32 R20, R66, R59, 0x16 ;  /* 0x0000003b42147211 */ /* 0x000fe200078fb2ff */
[----:B------:R-:W-:Y:S01]  /*0e50*/  CS2R R82, SRZ ;  /* 0x0000000000527805 */ /* 0x000fe2000001ff00 */
[----:B------:R-:W-:Y:S01]  /*0e60*/  IADD3 R17, R47, -0x3, R12 ;  /* 0xfffffffd2f117810 */ /* 0x000fe20007ffe00c */
[----:B------:R-:W-:Y:S01]  /*0e70*/  CS2R R84, SRZ ;  /* 0x0000000000547805 */ /* 0x000fe2000001ff00 */
[----:B------:R-:W-:Y:S01]  /*0e80*/  SHF.R.U32.HI R59, RZ, 0x1f, R68 ;  /* 0x0000001fff3b7819 */ /* 0x000fe20000011644 */
[----:B------:R-:W-:Y:S01]  /*0e90*/  CS2R R88, SRZ ;  /* 0x0000000000587805 */ /* 0x000fe2000001ff00 */
[----:B------:R-:W-:-:S02]  /*0ea0*/  LEA.HI.SX32 R67, R72, R67, 0x1b ;  /* 0x0000004348437211 */ /* 0x000fc400078fdaff */
[----:B------:R-:W-:Y:S02]  /*0eb0*/  ISETP.GT.U32.AND P3, PT, R17, 0xdf, PT ;  /* 0x000000df1100780c */ /* 0x000fe40003f64070 */
[----:B------:R-:W-:Y:S01]  /*0ec0*/  LEA.HI.SX32 R59, R68, R59, 0x16 ;  /* 0x0000003b443b7211 */ /* 0x000fe200078fb2ff */
[----:B------:R-:W-:Y:S01]  /*0ed0*/  IMAD R9, R67, -0x25, R9 ;  /* 0xffffffdb43097824 */ /* 0x000fe200078e0209 */
[--C-:B------:R-:W-:Y:S01]  /*0ee0*/  IADD3 R13, R63, -0x3, R12.reuse ;  /* 0xfffffffd3f0d7810 */ /* 0x100fe20007ffe00c */
[----:B------:R-:W-:Y:S01]  /*0ef0*/  IMAD R67, R87, -0x7f3, R19 ;  /* 0xfffff80d57437824 */ /* 0x000fe200078e0213 */
[----:B------:R-:W-:Y:S01]  /*0f00*/  LOP3.LUT R14, R14, 0xfffffffb, RZ, 0xc0, !PT ;  /* 0xfffffffb0e0e7812 */ /* 0x000fe200078ec0ff */
[----:B------:R-:W-:Y:S01]  /*0f10*/  IMAD R33, R59, -0x7f3, R29 ;  /* 0xfffff80d3b217824 */ /* 0x000fe200078e021d */
[----:B------:R-:W-:Y:S01]  /*0f20*/  ISETP.GT.U32.AND P0, PT, R13, 0xdf, PT ;  /* 0x000000df0d00780c */ /* 0x000fe20003f04070 */
[--C-:B------:R-:W-:Y:S01]  /*0f30*/  IMAD R13, R2, 0x3100, R12.reuse ;  /* 0x00003100020d7824 */ /* 0x100fe200078e020c */
[----:B------:R-:W-:Y:S01]  /*0f40*/  IADD3 R19, R51, -0x3, R12 ;  /* 0xfffffffd33137810 */ /* 0x000fe20007ffe00c */
[----:B------:R-:W-:Y:S01]  /*0f50*/  IMAD.HI R25, R33, -0x22983759, R32 ;  /* 0xdd67c8a721197827 */ /* 0x000fe200078e0220 */
[----:B------:R-:W-:Y:S01]  /*0f60*/  @P4 LOP3.LUT R14, R14, 0x4, RZ, 0xfc, !PT ;  /* 0x000000040e0e4812 */ /* 0x000fe200078efcff */
[----:B------:R-:W-:Y:S01]  /*0f70*/  HFMA2.MMA R68, -RZ, RZ, 0, 0 ;  /* 0x00000000ff447435 */ /* 0x000fe200000001ff */
[----:B------:R-:W-:-:S02]  /*0f80*/  ISETP.GT.U32.AND P2, PT, R19, 0xdf, PT ;  /* 0x000000df1300780c */ /* 0x000fc40003f44070 */
[----:B------:R-:W-:Y:S02]  /*0f90*/  LOP3.LUT R14, R14, 0xfffffffd, RZ, 0xc0, !PT ;  /* 0xfffffffd0e0e7812 */ /* 0x000fe400078ec0ff */
[--C-:B------:R-:W-:Y:S02]  /*0fa0*/  IADD3 R17, R53, -0x3, R12.reuse ;  /* 0xfffffffd35117810 */ /* 0x100fe40007ffe00c */
[----:B------:R-:W-:Y:S02]  /*0fb0*/  IADD3 R19, R49, -0x3, R12 ;  /* 0xfffffffd31137810 */ /* 0x000fe40007ffe00c */
[----:B------:R-:W-:Y:S01]  /*0fc0*/  IADD3 R32, R13, -0x2a3, RZ ;  /* 0xfffffd5d0d207810 */ /* 0x000fe20007ffe0ff */
[----:B------:R-:W-:Y:S01]  /*0fd0*/  IMAD.HI R68, R69, -0x22983759, R68 ;  /* 0xdd67c8a745447827 */ /* 0x000fe200078e0244 */
[----:B------:R-:W-:Y:S02]  /*0fe0*/  @P3 LOP3.LUT R14, R14, 0x2, RZ, 0xfc, !PT ;  /* 0x000000020e0e3812 */ /* 0x000fe400078efcff */
[----:B------:R-:W-:-:S02]  /*0ff0*/  ISETP.GT.U32.AND P3, PT, R17, 0xdf, PT ;  /* 0x000000df1100780c */ /* 0x000fc40003f64070 */
[----:B------:R-:W-:Y:S02]  /*1000*/  ISETP.GT.U32.AND P4, PT, R19, 0xdf, PT ;  /* 0x000000df1300780c */ /* 0x000fe40003f84070 */
[C---:B------:R-:W-:Y:S02]  /*1010*/  IADD3 R36, R32.reuse, R63, RZ ;  /* 0x0000003f20247210 */ /* 0x040fe40007ffe0ff */
[C---:B------:R-:W-:Y:S01]  /*1020*/  IADD3 R57, R32.reuse, R57, RZ ;  /* 0x0000003920397210 */ /* 0x040fe20007ffe0ff */
[----:B------:R-:W-:Y:S01]  /*1030*/  CS2R R62, SRZ ;  /* 0x00000000003e7805 */ /* 0x000fe2000001ff00 */
[C---:B------:R-:W-:Y:S01]  /*1040*/  IADD3 R17, R32.reuse, R51, RZ ;  /* 0x0000003320117210 */ /* 0x040fe20007ffe0ff */
[----:B------:R-:W-:Y:S01]  /*1050*/  IMAD R15, R15, 0xc400, R36 ;  /* 0x0000c4000f0f7824 */ /* 0x000fe200078e0224 */
[----:B------:R-:W-:Y:S01]  /*1060*/  IADD3 R71, R32, R71, RZ ;  /* 0x0000004720477210 */ /* 0x000fe20007ffe0ff */
        /* <DEDUP_REMOVED lines=13> */
[----:B------:R-:W-:Y:S01]  /*1140*/  IADD3 R37, R37, -0x3, R12 ;  /* 0xfffffffd25257810 */ /* 0x000fe20007ffe00c */
[----:B------:R-:W-:Y:S01]  /*1150*/  IMAD R23, R24, 0xc400, R29 ;  /* 0x0000c40018177824 */ /* 0x000fe200078e021d */
[----:B------:R-:W-:Y:S01]  /*1160*/  SHF.R.U32.HI R3, RZ, 0x1f, R74 ;  /* 0x0000001fff037819 */ /* 0x000fe2000001164a */
[----:B------:R-:W-:Y:S01]  /*1170*/  IMAD R24, R59, 0xc400, R32 ;  /* 0x0000c4003b187824 */ /* 0x000fe200078e0220 */
[----:B------:R-:W-:Y:S01]  /*1180*/  ISETP.GT.U32.AND P6, PT, R37, 0xdf, PT ;  /* 0x000000df2500780c */ /* 0x000fe20003fc4070 */
[----:B------:R-:W-:Y:S01]  /*1190*/  CS2R R46, SRZ ;  /* 0x00000000002e7805 */ /* 0x000fe2000001ff00 */
[----:B------:R-:W-:Y:S01]  /*11a0*/  LEA.HI.SX32 R3, R74, R3, 0x1b ;  /* 0x000000034a037211 */ /* 0x000fe200078fdaff */
[----:B------:R-:W-:Y:S01]  /*11b0*/  HFMA2.MMA R74, -RZ, RZ, 0, 0 ;  /* 0x00000000ff4a7435 */ /* 0x000fe200000001ff */
[----:B------:R-:W-:Y:S01]  /*11c0*/  MOV R66, RZ ;  /* 0x000000ff00427202 */ /* 0x000fe20000000f00 */
[----:B------:R-:W-:Y:S01]  /*11d0*/  CS2R R48, SRZ ;  /* 0x0000000000307805 */ /* 0x000fe2000001ff00 */
[----:B------:R-:W-:Y:S01]  /*11e0*/  MOV R34, RZ ;  /* 0x000000ff00227202 */ /* 0x000fe20000000f00 */
[----:B------:R-:W-:Y:S01]  /*11f0*/  CS2R R58, SRZ ;  /* 0x00000000003a7805 */ /* 0x000fe2000001ff00 */
[----:B------:R-:W-:Y:S01]  /*1200*/  MOV R40, RZ ;  /* 0x000000ff00287202 */ /* 0x000fe20000000f00 */
[----:B------:R-:W-:Y:S01]  /*1210*/  IMAD.HI R66, R67, -0x22983759, R66 ;  /* 0xdd67c8a743427827 */ /* 0x000fe200078e0242 */
[----:B------:R-:W-:Y:S01]  /*1220*/  MOV R72, RZ ;  /* 0x000000ff00487202 */ /* 0x000fe20000000f00 */
[----:B------:R-:W-:Y:S01]  /*1230*/  HFMA2.MMA R67, -RZ, RZ, 0, 0 ;  /* 0x00000000ff437435 */ /* 0x000fe200000001ff */
[----:B------:R-:W-:Y:S01]  /*1240*/  LOP3.LUT R14, R14, 0xfffffff7, RZ, 0xc0, !PT ;  /* 0xfffffff70e0e7812 */ /* 0x000fe200078ec0ff */
[----:B------:R-:W-:Y:S01]  /*1250*/  IMAD.HI R34, R35, -0x22983759, R34 ;  /* 0xdd67c8a723227827 */ /* 0x000fe200078e0222 */
[----:B------:R-:W-:Y:S01]  /*1260*/  IADD3 R45, R45, -0x3, R12 ;  /* 0xfffffffd2d2d7810 */ /* 0x000fe20007ffe00c */
[----:B------:R-:W-:Y:S01]  /*1270*/  CS2R R56, SRZ ;  /* 0x0000000000387805 */ /* 0x000fe2000001ff00 */
[----:B------:R-:W-:Y:S01]  /*1280*/  MOV R64, RZ ;  /* 0x000000ff00407202 */ /* 0x000fe20000000f00 */
[----:B------:R-:W-:Y:S01]  /*1290*/  IMAD.HI R40, R41, -0x22983759, R40 ;  /* 0xdd67c8a729287827 */ /* 0x000fe200078e0228 */
[----:B------:R-:W-:Y:S01]  /*12a0*/  @P6 LOP3.LUT R14, R14, 0x8, RZ, 0xfc, !PT ;  /* 0x000000080e0e6812 */ /* 0x000fe200078efcff */
[----:B------:R-:W-:Y:S01]  /*12b0*/  HFMA2.MMA R41, -RZ, RZ, 0, 0 ;  /* 0x00000000ff297435 */ /* 0x000fe200000001ff */
[----:B------:R-:W-:Y:S01]  /*12c0*/  SHF.R.U32.HI R26, RZ, 0x1f, R25 ;  /* 0x0000001fff1a7819 */ /* 0x000fe20000011619 */
[----:B------:R-:W-:Y:S01]  /*12d0*/  IMAD.HI R72, R73, -0x22983759, R72 ;  /* 0xdd67c8a749487827 */ /* 0x000fe200078e0248 */
[----:B------:R-:W-:Y:S01]  /*12e0*/  SHF.R.U32.HI R33, RZ, 0x1f, R66 ;  /* 0x0000001fff217819 */ /* 0x000fe20000011642 */
[----:B------:R-:W-:Y:S01]  /*12f0*/  HFMA2.MMA R73, -RZ, RZ, 0, 0 ;  /* 0x00000000ff497435 */ /* 0x000fe200000001ff */
[----:B------:R-:W-:Y:S01]  /*1300*/  ISETP.GT.U32.AND P6, PT, R45, 0xdf, PT ;  /* 0x000000df2d00780c */ /* 0x000fe20003fc4070 */
[----:B------:R-:W-:Y:S01]  /*1310*/  IMAD.HI R74, R75, -0x22983759, R74 ;  /* 0xdd67c8a74b4a7827 */ /* 0x000fe200078e024a */
[----:B------:R-:W-:-:S02]  /*1320*/  SHF.R.U32.HI R27, RZ, 0x1f, R34 ;  /* 0x0000001fff1b7819 */ /* 0x000fc40000011622 */
[----:B------:R-:W-:Y:S01]  /*1330*/  SHF.R.U32.HI R29, RZ, 0x1f, R40 ;  /* 0x0000001fff1d7819 */ /* 0x000fe20000011628 */
[----:B------:R-:W-:Y:S01]  /*1340*/  IMAD.HI R64, R65, -0x22983759, R64 ;  /* 0xdd67c8a741407827 */ /* 0x000fe200078e0240 */
[----:B------:R-:W-:Y:S02]  /*1350*/  SHF.R.U32.HI R31, RZ, 0x1f, R54 ;  /* 0x0000001fff1f7819 */ /* 0x000fe40000011636 */
[----:B------:R-:W-:Y:S01]  /*1360*/  LEA.HI.SX32 R25, R25, R26, 0x1b ;  /* 0x0000001a19197211 */ /* 0x000fe200078fdaff */
[----:B------:R-:W-:Y:S01]  /*1370*/  IMAD R96, R3, -0x25, R0 ;  /* 0xffffffdb03607824 */ /* 0x000fe200078e0200 */
[----:B------:R-:W-:Y:S01]  /*1380*/  LEA.HI.SX32 R30, R66, R33, 0x1b ;  /* 0x00000021421e7211 */ /* 0x000fe200078fdaff */
[----:B------:R-:W-:Y:S01]  /*1390*/  HFMA2.MMA R66, -RZ, RZ, 0, 0 ;  /* 0x00000000ff427435 */ /* 0x000fe200000001ff */
[----:B------:R-:W-:Y:S02]  /*13a0*/  LEA.HI.SX32 R26, R34, R27, 0x1b ;  /* 0x0000001b221a7211 */ /* 0x000fe400078fdaff */
[----:B------:R-:W-:-:S02]  /*13b0*/  SHF.R.U32.HI R33, RZ, 0x1f, R72 ;  /* 0x0000001fff217819 */ /* 0x000fc40000011648 */
[----:B------:R-:W-:Y:S02]  /*13c0*/  SHF.R.U32.HI R27, RZ, 0x1f, R38 ;  /* 0x0000001fff1b7819 */ /* 0x000fe40000011626 */
[----:B------:R-:W-:Y:S02]  /*13d0*/  LEA.HI.SX32 R28, R40, R29, 0x1b ;  /* 0x0000001d281c7211 */ /* 0x000fe400078fdaff */
[----:B------:R-:W-:Y:S02]  /*13e0*/  SHF.R.U32.HI R35, RZ, 0x1f, R74 ;  /* 0x0000001fff237819 */ /* 0x000fe4000001164a */
[----:B------:R-:W-:Y:S02]  /*13f0*/  LEA.HI.SX32 R29, R54, R31, 0x1b ;  /* 0x0000001f361d7211 */ /* 0x000fe400078fdaff */
[----:B------:R-:W-:Y:S01]  /*1400*/  SHF.R.U32.HI R31, RZ, 0x1f, R68 ;  /* 0x0000001fff1f7819 */ /* 0x000fe20000011644 */
[----:B------:R-:W-:Y:S01]  /*1410*/  CS2R R54, SRZ ;  /* 0x0000000000367805 */ /* 0x000fe2000001ff00 */
[----:B------:R-:W-:-:S02]  /*1420*/  SHF.R.U32.HI R39, RZ, 0x1f, R64 ;  /* 0x0000001fff277819 */ /* 0x000fc40000011640 */
[----:B------:R-:W-:Y:S01]  /*1430*/  LEA.HI.SX32 R32, R72, R33, 0x1b ;  /* 0x0000002148207211 */ /* 0x000fe200078fdaff */
[----:B------:R-:W-:Y:S01]  /*1440*/  HFMA2.MMA R72, -RZ, RZ, 0, 0 ;  /* 0x00000000ff487435 */ /* 0x000fe200000001ff */
[----:B------:R-:W-:Y:S02]  /*1450*/  IADD3 R43, R43, -0x3, R12 ;  /* 0xfffffffd2b2b7810 */ /* 0x000fe40007ffe00c */
[----:B------:R-:W-:Y:S02]  /*1460*/  LOP3.LUT R14, R14, 0xfffffffe, RZ, 0xc0, !PT ;  /* 0xfffffffe0e0e7812 */ /* 0x000fe400078ec0ff */
[----:B------:R-:W-:Y:S01]  /*1470*/  LEA.HI.SX32 R27, R38, R27, 0x1b ;  /* 0x0000001b261b7211 */ /* 0x000fe200078fdaff */
[----:B------:R-:W-:Y:S01]  /*1480*/  HFMA2.MMA R38, -RZ, RZ, 0, 0 ;  /* 0x00000000ff267435 */ /* 0x000fe200000001ff */
[----:B------:R-:W-:Y:S01]  /*1490*/  LEA.HI.SX32 R33, R74, R35, 0x1b ;  /* 0x000000234a217211 */ /* 0x000fe200078fdaff */
[----:B------:R-:W-:Y:S01]  /*14a0*/  HFMA2.MMA R35, -RZ, RZ, 0, 0 ;  /* 0x00000000ff237435 */ /* 0x000fe200000001ff */
[----:B------:R-:W-:Y:S01]  /*14b0*/  LEA.HI.SX32 R31, R68, R31, 0x1b ;  /* 0x0000001f441f7211 */ /* 0x000fe200078fdaff */
[----:B------:R-:W-:Y:S01]  /*14c0*/  CS2R R74, SRZ ;  /* 0x00000000004a7805 */ /* 0x000fe2000001ff00 */
[----:B------:R-:W-:-:S02]  /*14d0*/  LEA.HI.SX32 R34, R64, R39, 0x1b ;  /* 0x0000002740227211 */ /* 0x000fc400078fdaff */
[----:B------:R-:W-:Y:S01]  /*14e0*/  MOV R36, RZ ;  /* 0x000000ff00247202 */ /* 0x000fe20000000f00 */
[----:B------:R-:W-:Y:S01]  /*14f0*/  CS2R R64, SRZ ;  /* 0x0000000000407805 */ /* 0x000fe2000001ff00 */
[----:B------:R-:W-:Y:S02]  /*1500*/  MOV R51, RZ ;  /* 0x000000ff00337202 */ /* 0x000fe40000000f00 */
[----:B------:R-:W-:Y:S02]  /*1510*/  MOV R39, RZ ;  /* 0x000000ff00277202 */ /* 0x000fe40000000f00 */
[----:B------:R-:W-:Y:S02]  /*1520*/  MOV R50, RZ ;  /* 0x000000ff00327202 */ /* 0x000fe40000000f00 */
[----:B------:R-:W-:Y:S02]  /*1530*/  MOV R40, RZ ;  /* 0x000000ff00287202 */ /* 0x000fe40000000f00 */
[----:B------:R-:W-:-:S02]  /*1540*/  MOV R68, RZ ;  /* 0x000000ff00447202 */ /* 0x000fc40000000f00 */
[----:B------:R-:W-:Y:S02]  /*1550*/  MOV R71, RZ ;  /* 0x000000ff00477202 */ /* 0x000fe40000000f00 */
[----:B------:R-:W-:Y:S02]  /*1560*/  MOV R86, RZ ;  /* 0x000000ff00567202 */ /* 0x000fe40000000f00 */
[----:B------:R-:W-:Y:S02]  /*1570*/  MOV R99, RZ ;  /* 0x000000ff00637202 */ /* 0x000fe40000000f00 */
[----:B------:R-:W-:Y:S02]  /*1580*/  SHF.R.S32.HI R97, RZ, 0x3, R97 ;  /* 0x00000003ff617819 */ /* 0x000fe40000011461 */
[----:B------:R-:W-:Y:S02]  /*1590*/  ISETP.GT.U32.AND P5, PT, R43, 0xdf, PT ;  /* 0x000000df2b00780c */ /* 0x000fe40003fa4070 */
[----:B------:R-:W-:-:S02]  /*15a0*/  @P6 LOP3.LUT R14, R14, 0x1, RZ, 0xfc, !PT ;  /* 0x000000010e0e6812 */ /* 0x000fc400078efcff */
.L_x_7:
[--C-:B------:R-:W-:Y:S02]  /*15b0*/  IADD3 R37, R8, -0x3, R12.reuse ;  /* 0xfffffffd08257810 */ /* 0x100fe40007ffe00c */
[----:B------:R-:W-:-:S02]  /*15c0*/  IADD3 R45, R9, -0x3, R12 ;  /* 0xfffffffd092d7810 */ /* 0x000fc40007ffe00c */
[----:B------:R-:W-:Y:S01]  /*15d0*/  MOV R111, RZ ;  /* 0x000000ff006f7202 */ /* 0x000fe20000000f00 */
[----:B------:R-:W-:Y:S01]  /*15e0*/  IMAD R98, R2, 0x38, R3 ;  /* 0x0000003802627824 */ /* 0x000fe200078e0203 */
[----:B------:R-:W-:Y:S01]  /*15f0*/  ISETP.GT.U32.AND P6, PT, R37, 0xdf, PT ;  /* 0x000000df2500780c */ /* 0x000fe20003fc4070 */
[----:B------:R-:W-:-:S12]  /*1600*/  BAR.SYNC 0x0 ;  /* 0x0000000000007b1d */ /* 0x000fd80000000000 */
[----:B------:R-:W-:Y:S02]  /*1610*/  @!P6 IADD3 R37, R5, R35, RZ ;  /* 0x000000230525e210 */ /* 0x000fe40007ffe0ff */
[----:B------:R-:W-:Y:S02]  /*1620*/  @!P6 IADD3 R42, R13, -0x2a3, R8 ;  /* 0xfffffd5d0d2ae810 */ /* 0x000fe40007ffe008 */
[----:B------:R-:W-:-:S03]  /*1630*/  @!P6 MOV R43, 0x4 ;  /* 0x00000004002be802 */ /* 0x000fc60000000f00 */
[----:B------:R-:W-:Y:S01]  /*1640*/  @!P6 IMAD R42, R37, 0xe0, R42 ;  /* 0x000000e0252ae824 */ /* 0x000fe200078e022a */
[----:B------:R-:W-:-:S03]  /*1650*/  MOV R37, RZ ;  /* 0x000000ff00257202 */ /* 0x000fc60000000f00 */
[----:B------:R-:W-:-:S05]  /*1660*/  @!P6 IMAD.WIDE R42, R42, R43, c[0x0][0x160] ;  /* 0x000058002a2ae625 */ /* 0x000fca00078e022b */
[----:B------:R0:W2:Y:S01]  /*1670*/  @!P6 LDG.E.CONSTANT R37, [R42.64] ;  /* 0x000000042a25e981 */ /* 0x0000a2000c1e9900 */
[----:B------:R-:W-:-:S13]  /*1680*/  ISETP.GT.U32.AND P6, PT, R45, 0xdf, PT ;  /* 0x000000df2d00780c */ /* 0x000fda0003fc4070 */
[----:B------:R-:W-:Y:S02]  /*1690*/  @!P6 IADD3 R45, R6, R35, RZ ;  /* 0x00000023062de210 */ /* 0x000fe40007ffe0ff */
[----:B------:R-:W-:Y:S02]  /*16a0*/  @!P6 IADD3 R70, R13, -0x2a3, R9 ;  /* 0xfffffd5d0d46e810 */ /* 0x000fe40007ffe009 */
[----:B------:R-:W-:-:S03]  /*16b0*/  @!P6 MOV R53, 0x4 ;  /* 0x000000040035e802 */ /* 0x000fc60000000f00 */
[----:B------:R-:W-:Y:S01]  /*16c0*/  @!P6 IMAD R70, R45, 0xe0, R70 ;  /* 0x000000e02d46e824 */ /* 0x000fe200078e0246 */
[----:B------:R-:W-:-:S03]  /*16d0*/  MOV R45, RZ ;  /* 0x000000ff002d7202 */ /* 0x000fc60000000f00 */
[----:B0-----:R-:W-:Y:S01]  /*16e0*/  @!P6 IMAD.WIDE R42, R70, R53, c[0x0][0x160] ;  /* 0x00005800462ae625 */ /* 0x001fe200078e0235 */
[----:B------:R-:W-:-:S04]  /*16f0*/  IADD3 R53, R10, -0x3, R12 ;  /* 0xfffffffd0a357810 */ /* 0x000fc80007ffe00c */
[----:B------:R0:W3:Y:S01]  /*1700*/  @!P6 LDG.E.CONSTANT R45, [R42.64] ;  /* 0x000000042a2de981 */ /* 0x0000e2000c1e9900 */
[----:B------:R-:W-:-:S13]  /*1710*/  ISETP.GT.U32.AND P6, PT, R53, 0xdf, PT ;  /* 0x000000df3500780c */ /* 0x000fda0003fc4070 */
[----:B------:R-:W-:Y:S02]  /*1720*/  @!P6 IADD3 R53, R7, R35, RZ ;  /* 0x000000230735e210 */ /* 0x000fe40007ffe0ff */
[----:B------:R-:W-:Y:S02]  /*1730*/  @!P6 IADD3 R70, R13, -0x2a3, R10 ;  /* 0xfffffd5d0d46e810 */ /* 0x000fe40007ffe00a */
[----:B------:R-:W-:-:S03]  /*1740*/  @!P6 MOV R69, 0x4 ;  /* 0x000000040045e802 */ /* 0x000fc60000000f00 */
[----:B------:R-:W-:Y:S01]  /*1750*/  @!P6 IMAD R70, R53, 0xe0, R70 ;  /* 0x000000e03546e824 */ /* 0x000fe200078e0246 */
[----:B------:R-:W-:-:S03]  /*1760*/  MOV R53, RZ ;  /* 0x000000ff00357202 */ /* 0x000fc60000000f00 */
[----:B0-----:R-:W-:-:S04]  /*1770*/  @!P6 IMAD.WIDE R42, R70, R69, c[0x0][0x160] ;  /* 0x00005800462ae625 */ /* 0x001fc800078e0245 */
[----:B------:R-:W-:Y:S01]  /*1780*/  IMAD R70, R2, 0x38, R25 ;  /* 0x0000003802467824 */ /* 0x000fe200078e0219 */
[----:B------:R0:W4:Y:S01]  /*1790*/  @!P6 LDG.E.CONSTANT R53, [R42.64] ;  /* 0x000000042a35e981 */ /* 0x000122000c1e9900 */
[----:B------:R-:W-:-:S03]  /*17a0*/  LOP3.LUT P6, RZ, R14, 0x8, RZ, 0xc0, !PT ;  /* 0x000000080eff7812 */ /* 0x000fc600078cc0ff */
[----:B------:R-:W-:-:S04]  /*17b0*/  IADD3 R70, R70, -0x3, R35 ;  /* 0xfffffffd46467810 */ /* 0x000fc80007ffe023 */
[----:B------:R-:W-:-:S13]  /*17c0*/  ISETP.GT.U32.OR P6, PT, R70, 0xdf, P6 ;  /* 0x000000df4600780c */ /* 0x000fda00037c4470 */
[----:B------:R-:W-:Y:S02]  /*17d0*/  @!P6 IADD3 R69, R25, R35, RZ ;  /* 0x000000231945e210 */ /* 0x000fe40007ffe0ff */
[----:B------:R-:W-:-:S03]  /*17e0*/  @!P6 MOV R87, 0x4 ;  /* 0x000000040057e802 */ /* 0x000fc60000000f00 */
[----:B------:R-:W-:Y:S01]  /*17f0*/  @!P6 IMAD R70, R69, 0xe0, R24 ;  /* 0x000000e04546e824 */ /* 0x000fe200078e0218 */
[----:B------:R-:W-:-:S03]  /*1800*/  MOV R69, RZ ;  /* 0x000000ff00457202 */ /* 0x000fc60000000f00 */
[----:B0-----:R-:W-:-:S04]  /*1810*/  @!P6 IMAD.WIDE R42, R70, R87, c[0x0][0x160] ;  /* 0x00005800462ae625 */ /* 0x001fc800078e0257 */
[----:B------:R-:W-:Y:S01]  /*1820*/  IMAD R70, R2, 0x38, R29 ;  /* 0x0000003802467824 */ /* 0x000fe200078e021d */
[----:B------:R0:W5:Y:S01]  /*1830*/  @!P6 LDG.E.CONSTANT R69, [R42.64] ;  /* 0x000000042a45e981 */ /* 0x000162000c1e9900 */
[----:B------:R-:W-:-:S03]  /*1840*/  LOP3.LUT P6, RZ, R14, 0x4, RZ, 0xc0, !PT ;  /* 0x000000040eff7812 */ /* 0x000fc600078cc0ff */
[----:B------:R-:W-:-:S04]  /*1850*/  IADD3 R70, R70, R35, RZ ;  /* 0x0000002346467210 */ /* 0x000fc80007ffe0ff */
[----:B------:R-:W-:-:S13]  /*1860*/  ISETP.GT.OR P6, PT, R70, 0xe2, P6 ;  /* 0x000000e24600780c */ /* 0x000fda00037c4670 */
        /* <DEDUP_REMOVED lines=8> */
[----:B------:R-:W-:-:S04]  /*18f0*/  IADD3 R70, R70, -0x3, R35 ;  /* 0xfffffffd46467810 */ /* 0x000fc80007ffe023 */
[----:B------:R-:W-:-:S13]  /*1900*/  ISETP.GT.U32.OR P6, PT, R70, 0xdf, P6 ;  /* 0x000000df4600780c */ /* 0x000fda00037c4470 */
[----:B------:R-:W-:Y:S02]  /*1910*/  @!P6 IADD3 R70, R30, R35, RZ ;  /* 0x000000231e46e210 */ /* 0x000fe40007ffe0ff */
[----:B------:R-:W-:-:S03]  /*1920*/  @!P6 MOV R101, 0x4 ;  /* 0x000000040065e802 */ /* 0x000fc60000000f00 */
[----:B------:R-:W-:-:S04]  /*1930*/  @!P6 IMAD R70, R70, 0xe0, R19 ;  /* 0x000000e04646e824 */ /* 0x000fc800078e0213 */
[----:B0-----:R-:W-:Y:S01]  /*1940*/  @!P6 IMAD.WIDE R42, R70, R101, c[0x0][0x160] ;  /* 0x00005800462ae625 */ /* 0x001fe200078e0265 */
[----:B------:R-:W-:Y:S02]  /*1950*/  IADD3 R70, R96, -0x3, R12 ;  /* 0xfffffffd60467810 */ /* 0x000fe40007ffe00c */
[----:B------:R-:W-:Y:S02]  /*1960*/  IADD3 R98, R98, R35, RZ ;  /* 0x0000002362627210 */ /* 0x000fe40007ffe0ff */
[----:B------:R0:W5:Y:S01]  /*1970*/  @!P6 LDG.E.CONSTANT R111, [R42.64] ;  /* 0x000000042a6fe981 */ /* 0x000162000c1e9900 */
[----:B------:R-:W-:Y:S02]  /*1980*/  ISETP.GT.U32.AND P6, PT, R70, 0xdf, PT ;  /* 0x000000df4600780c */ /* 0x000fe40003fc4070 */
[----:B------:R-:W-:Y:S02]  /*1990*/  MOV R113, RZ ;  /* 0x000000ff00717202 */ /* 0x000fe40000000f00 */
[----:B------:R-:W-:-:S13]  /*19a0*/  ISETP.LT.OR P6, PT, R98, 0x3, P6 ;  /* 0x000000036200780c */ /* 0x000fda00037c1670 */
[----:B------:R-:W-:Y:S01]  /*19b0*/  @!P6 IMAD R101, R2, 0x3100, R96 ;  /* 0x000031000265e824 */ /* 0x000fe200078e0260 */
[----:B------:R-:W-:Y:S02]  /*19c0*/  @!P6 IADD3 R70, R3, R35, RZ ;  /* 0x000000230346e210 */ /* 0x000fe40007ffe0ff */
[----:B------:R-:W-:Y:S02]  /*19d0*/  @!P6 MOV R115, 0x4 ;  /* 0x000000040073e802 */ /* 0x000fe40000000f00 */
[----:B------:R-:W-:-:S05]  /*19e0*/  @!P6 IADD3 R101, R101, -0x2a3, R12 ;  /* 0xfffffd5d6565e810 */ /* 0x000fca0007ffe00c */
[----:B------:R-:W-:-:S04]  /*19f0*/  @!P6 IMAD R70, R70, 0xe0, R101 ;  /* 0x000000e04646e824 */ /* 0x000fc800078e0265 */
[----:B0-----:R-:W-:Y:S01]  /*1a00*/  @!P6 IMAD.WIDE R42, R70, R115, c[0x0][0x160] ;  /* 0x00005800462ae625 */ /* 0x001fe200078e0273 */
[----:B------:R-:W-:Y:S02]  /*1a10*/  @!P0 IADD3 R70, R26, R35, RZ ;  /* 0x000000231a468210 */ /* 0x000fe40007ffe0ff */
[----:B------:R-:W-:Y:S02]  /*1a20*/  @!P0 MOV R101, 0x4 ;  /* 0x0000000400658802 */ /* 0x000fe40000000f00 */
[----:B------:R0:W5:Y:S01]  /*1a30*/  @!P6 LDG.E.CONSTANT R113, [R42.64] ;  /* 0x000000042a71e981 */ /* 0x000162000c1e9900 */
[----:B------:R-:W-:Y:S01]  /*1a40*/  @!P0 IMAD R70, R70, 0xe0, R15 ;  /* 0x000000e046468824 */ /* 0x000fe200078e020f */
[----:B------:R-:W-:Y:S02]  /*1a50*/  MOV R115, RZ ;  /* 0x000000ff00737202 */ /* 0x000fe40000000f00 */
[----:B------:R-:W-:Y:S01]  /*1a60*/  @!P2 MOV R123, 0x4 ;  /* 0x00000004007ba802 */ /* 0x000fe20000000f00 */
[----:B0-----:R-:W-:Y:S01]  /*1a70*/  @!P0 IMAD.WIDE R42, R70, R101, c[0x0][0x160] ;  /* 0x00005800462a8625 */ /* 0x001fe200078e0265 */
[----:B------:R-:W-:-:S02]  /*1a80*/  @!P2 IADD3 R70, R28, R35, RZ ;  /* 0x000000231c46a210 */ /* 0x000fc40007ffe0ff */
[-C--:B------:R-:W-:Y:S02]  /*1a90*/  @!P1 IADD3 R101, R27, R35.reuse, RZ ;  /* 0x000000231b659210 */ /* 0x080fe40007ffe0ff */
[----:B------:R0:W5:Y:S01]  /*1aa0*/  @!P0 LDG.E.CONSTANT R115, [R42.64] ;  /* 0x000000042a738981 */ /* 0x000162000c1e9900 */
[----:B------:R-:W-:Y:S01]  /*1ab0*/  @!P2 IMAD R70, R70, 0xe0, R17 ;  /* 0x000000e04646a824 */ /* 0x000fe200078e0211 */
[----:B------:R-:W-:Y:S01]  /*1ac0*/  @!P3 IADD3 R125, R31, R35, RZ ;  /* 0x000000231f7db210 */ /* 0x000fe20007ffe0ff */
[----:B------:R-:W-:Y:S01]  /*1ad0*/  @!P1 IMAD R101, R101, 0xe0, R16 ;  /* 0x000000e065659824 */ /* 0x000fe200078e0210 */
[----:B------:R-:W-:Y:S02]  /*1ae0*/  @!P1 MOV R100, 0x4 ;  /* 0x0000000400649802 */ /* 0x000fe40000000f00 */
[----:B------:R-:W-:Y:S02]  /*1af0*/  @!P3 MOV R102, 0x4 ;  /* 0x000000040066b802 */ /* 0x000fe40000000f00 */
[----:B------:R-:W-:Y:S01]  /*1b00*/  MOV R117, RZ ;  /* 0x000000ff00757202 */ /* 0x000fe20000000f00 */
[----:B------:R-:W-:-:S04]  /*1b10*/  @!P1 IMAD.WIDE R100, R101, R100, c[0x0][0x160] ;  /* 0x0000580065649625 */ /* 0x000fc800078e0264 */
[----:B0-----:R-:W-:Y:S01]  /*1b20*/  @!P2 IMAD.WIDE R42, R70, R123, c[0x0][0x160] ;  /* 0x00005800462aa625 */ /* 0x001fe200078e027b */
[----:B------:R-:W-:Y:S01]  /*1b30*/  MOV R123, RZ ;  /* 0x000000ff007b7202 */ /* 0x000fe20000000f00 */
[----:B------:R0:W5:Y:S01]  /*1b40*/  @!P1 LDG.E.CONSTANT R117, [R100.64] ;  /* 0x0000000464759981 */ /* 0x000162000c1e9900 */
[-C--:B------:R-:W-:Y:S01]  /*1b50*/  @!P4 IADD3 R98, R32, R35.reuse, RZ ;  /* 0x000000232062c210 */ /* 0x080fe20007ffe0ff */
[----:B------:R-:W-:Y:S01]  /*1b60*/  @!P3 IMAD R70, R125, 0xe0, R20 ;  /* 0x000000e07d46b824 */ /* 0x000fe200078e0214 */
[----:B------:R-:W-:Y:S02]  /*1b70*/  MOV R125, RZ ;  /* 0x000000ff007d7202 */ /* 0x000fe40000000f00 */
[----:B------:R1:W5:Y:S01]  /*1b80*/  @!P2 LDG.E.CONSTANT R123, [R42.64] ;  /* 0x000000042a7ba981 */ /* 0x000362000c1e9900 */
[----:B------:R-:W-:Y:S01]  /*1b90*/  @!P4 IMAD R98, R98, 0xe0, R21 ;  /* 0x000000e06262c824 */ /* 0x000fe200078e0215 */
[----:B0-----:R-:W-:Y:S01]  /*1ba0*/  @!P5 IADD3 R101, R33, R35, RZ ;  /* 0x000000232165d210 */ /* 0x001fe20007ffe0ff */
[----:B-1----:R-:W-:Y:S01]  /*1bb0*/  @!P3 IMAD.WIDE R42, R70, R102, c[0x0][0x160] ;  /* 0x00005800462ab625 */ /* 0x002fe200078e0266 */
[----:B------:R-:W-:-:S02]  /*1bc0*/  @!P4 MOV R102, 0x4 ;  /* 0x000000040066c802 */ /* 0x000fc40000000f00 */
[----:B------:R-:W-:Y:S02]  /*1bd0*/  MOV R70, RZ ;  /* 0x000000ff00467202 */ /* 0x000fe40000000f00 */
[----:B------:R0:W5:Y:S01]  /*1be0*/  @!P3 LDG.E.CONSTANT R125, [R42.64] ;  /* 0x000000042a7db981 */ /* 0x000162000c1e9900 */
[----:B------:R-:W-:Y:S02]  /*1bf0*/  @!P5 IMAD R101, R101, 0xe0, R22 ;  /* 0x000000e06565d824 */ /* 0x000fe400078e0216 */
[----:B0-----:R-:W-:Y:S01]  /*1c00*/  @!P4 IMAD.WIDE R42, R98, R102, c[0x0][0x160] ;  /* 0x00005800622ac625 */ /* 0x001fe200078e0266 */
[----:B------:R-:W-:-:S04]  /*1c10*/  @!P5 MOV R98, 0x4 ;  /* 0x000000040062d802 */ /* 0x000fc80000000f00 */
[----:B------:R0:W5:Y:S02]  /*1c20*/  @!P4 LDG.E.CONSTANT R70, [R42.64] ;  /* 0x000000042a46c981 */ /* 0x000164000c1e9900 */
[----:B0-----:R-:W-:Y:S01]  /*1c30*/  @!P5 IMAD.WIDE R42, R101, R98, c[0x0][0x160] ;  /* 0x00005800652ad625 */ /* 0x001fe200078e0262 */
[----:B------:R-:W-:-:S06]  /*1c40*/  MOV R101, RZ ;  /* 0x000000ff00657202 */ /* 0x000fcc0000000f00 */
[----:B------:R-:W5:Y:S01]  /*1c50*/  @!P5 LDG.E.CONSTANT R101, [R42.64] ;  /* 0x000000042a65d981 */ /* 0x000f62000c1e9900 */
[----:B------:R-:W-:Y:S01]  /*1c60*/  ISETP.GT.AND P6, PT, R0, 0x118, PT ;  /* 0x000001180000780c */ /* 0x000fe20003fc4270 */
[----:B------:R-:W-:Y:S02]  /*1c70*/  BSSY B0, `(.L_x_0) ;  /* 0x000001d000007945 */ /* 0x000fe40003800000 */
[----:B--2---:R0:W-:Y:S04]  /*1c80*/  STS [R0.X4+0x700], R37 ;  /* 0x0007002500007388 */ /* 0x0041e80000004800 */
[----:B---3--:R0:W-:Y:S04]  /*1c90*/  STS [R0.X4+0xe00], R45 ;  /* 0x000e002d00007388 */ /* 0x0081e80000004800 */
[----:B----4-:R0:W-:Y:S04]  /*1ca0*/  STS [R0.X4+0x1500], R53 ;  /* 0x0015003500007388 */ /* 0x0101e80000004800 */
[----:B-----5:R0:W-:Y:S04]  /*1cb0*/  STS [R0.X4+0x1c00], R69 ;  /* 0x001c004500007388 */ /* 0x0201e80000004800 */
[----:B------:R0:W-:Y:S04]  /*1cc0*/  STS [R0.X4+0x3800], R87 ;  /* 0x0038005700007388 */ /* 0x0001e80000004800 */
[----:B------:R0:W-:Y:S04]  /*1cd0*/  STS [R0.X4+0x3f00], R111 ;  /* 0x003f006f00007388 */ /* 0x0001e80000004800 */
[----:B------:R0:W-:Y:S04]  /*1ce0*/  STS [R0.X4], R113 ;  /* 0x0000007100007388 */ /* 0x0001e80000004800 */
[----:B------:R0:W-:Y:S04]  /*1cf0*/  STS [R0.X4+0x2300], R115 ;  /* 0x0023007300007388 */ /* 0x0001e80000004800 */
[----:B------:R0:W-:Y:S04]  /*1d00*/  STS [R0.X4+0x2a00], R117 ;  /* 0x002a007500007388 */ /* 0x0001e80000004800 */
[----:B------:R0:W-:Y:S04]  /*1d10*/  STS [R0.X4+0x3100], R123 ;  /* 0x0031007b00007388 */ /* 0x0001e80000004800 */
[----:B------:R0:W-:Y:S04]  /*1d20*/  STS [R0.X4+0x4600], R125 ;  /* 0x0046007d00007388 */ /* 0x0001e80000004800 */
[----:B------:R0:W-:Y:S04]  /*1d30*/  STS [R0.X4+0x4d00], R70 ;  /* 0x004d004600007388 */ /* 0x0001e80000004800 */
[----:B------:R0:W-:Y:S01]  /*1d40*/  STS [R0.X4+0x5400], R101 ;  /* 0x0054006500007388 */ /* 0x0001e20000004800 */
[----:B------:R-:W-:Y:S05]  /*1d50*/  @P6 BRA `(.L_x_1) ;  /* 0x000000e000006947 */ /* 0x000fea0003800000 */
[----:B------:R-:W-:Y:S01]  /*1d60*/  IMAD R42, R2, 0x38, R34 ;  /* 0x00000038022a7824 */ /* 0x000fe200078e0222 */
[----:B------:R-:W-:Y:S01]  /*1d70*/  LOP3.LUT P6, RZ, R14, 0x1, RZ, 0xc0, !PT ;  /* 0x000000010eff7812 */ /* 0x000fe200078cc0ff */
[----:B------:R-:W-:Y:S01]  /*1d80*/  BSSY B1, `(.L_x_2) ;  /* 0x000000a000017945 */ /* 0x000fe20003800000 */
[----:B------:R-:W-:-:S02]  /*1d90*/  MOV R43, RZ ;  /* 0x000000ff002b7202 */ /* 0x000fc40000000f00 */
[----:B------:R-:W-:-:S04]  /*1da0*/  IADD3 R42, R42, R35, RZ ;  /* 0x000000232a2a7210 */ /* 0x000fc80007ffe0ff */
[----:B------:R-:W-:-:S13]  /*1db0*/  ISETP.GT.OR P6, PT, R42, 0xe2, P6 ;  /* 0x000000e22a00780c */ /* 0x000fda00037c4670 */
[----:B------:R-:W-:Y:S05]  /*1dc0*/  @P6 BRA `(.L_x_3) ;  /* 0x0000005000006947 */ /* 0x000fea0003800000 */
[----:B------:R-:W-:Y:S01]  /*1dd0*/  HFMA2.MMA R43, -RZ, RZ, 0, 2.384185791015625e-07 ;  /* 0x00000004ff2b7435 */ /* 0x000fe200000001ff */
[----:B------:R-:W-:-:S05]  /*1de0*/  IADD3 R42, R34, R35, RZ ;  /* 0x00000023222a7210 */ /* 0x000fca0007ffe0ff */
[----:B------:R-:W-:-:S04]  /*1df0*/  IMAD R42, R42, 0xe0, R23 ;  /* 0x000000e02a2a7824 */ /* 0x000fc800078e0217 */
[----:B------:R-:W-:-:S06]  /*1e00*/  IMAD.WIDE R42, R42, R43, c[0x0][0x160] ;  /* 0x000058002a2a7625 */ /* 0x000fcc00078e022b */
[----:B------:R1:W5:Y:S02]  /*1e10*/  LDG.E.CONSTANT R43, [R42.64] ;  /* 0x000000042a2b7981 */ /* 0x000364000c1e9900 */
.L_x_3:
[----:B------:R-:W-:Y:S05]  /*1e20*/  BSYNC B1 ;  /* 0x0000000000017941 */ /* 0x000fea0003800000 */
.L_x_2:
[----:B-----5:R2:W-:Y:S02]  /*1e30*/  STS [R0.X4+0x5b00], R43 ;  /* 0x005b002b00007388 */ /* 0x0205e40000004800 */
.L_x_1:
[----:B------:R-:W-:Y:S05]  /*1e40*/  BSYNC B0 ;  /* 0x0000000000007941 */ /* 0x000fea0003800000 */
.L_x_0:
[----:B------:R-:W-:Y:S01]  /*1e50*/  MOV R98, 0x4 ;  /* 0x0000000400627802 */ /* 0x000fe20000000f00 */
[----:B--2---:R-:W-:-:S04]  /*1e60*/  IMAD R43, R35, 0x7, R11 ;  /* 0x00000007232b7824 */ /* 0x004fc800078e020b */
[----:B-1----:R-:W-:-:S05]  /*1e70*/  IMAD.WIDE R42, R43, R98, c[0x0][0x168] ;  /* 0x00005a002b2a7625 */ /* 0x002fca00078e0262 */
[----:B0-----:R-:W2:Y:S04]  /*1e80*/  LDG.E.CONSTANT R37, [R42.64] ;  /* 0x000000042a257981 */ /* 0x001ea8000c1e9900 */
[----:B------:R-:W3:Y:S04]  /*1e90*/  LDG.E.CONSTANT R53, [R42.64+0x3100] ;  /* 0x003100042a357981 */ /* 0x000ee8000c1e9900 */
[----:B------:R-:W4:Y:S01]  /*1ea0*/  LDG.E.CONSTANT R69, [R42.64+0x6200] ;  /* 0x006200042a457981 */ /* 0x000f22000c1e9900 */
[----:B------:R-:W-:-:S03]  /*1eb0*/  HFMA2.MMA R45, -RZ, RZ, 0, 0 ;  /* 0x00000000ff2d7435 */ /* 0x000fc600000001ff */
[----:B--2---:R-:W-:Y:S04]  /*1ec0*/  STS [R0.X4+0x5f64], R37 ;  /* 0x005f642500007388 */ /* 0x004fe80000004800 */
[----:B---3--:R-:W-:Y:S04]  /*1ed0*/  STS [R0.X4+0x6664], R53 ;  /* 0x0066643500007388 */ /* 0x008fe80000004800 */
[----:B----4-:R-:W-:Y:S04]  /*1ee0*/  STS [R0.X4+0x6d64], R69 ;  /* 0x006d644500007388 */ /* 0x010fe80000004800 */
[----:B------:R-:W-:Y:S06]  /*1ef0*/  BAR.SYNC 0x0 ;  /* 0x0000000000007b1d */ /* 0x000fec0000000000 */
.L_x_5:
[----:B------:R-:W-:Y:S01]  /*1f00*/  SHF.L.U32 R37, R0, 0x1, RZ ;  /* 0x0000000100257819 */ /* 0x000fe200000006ff */
[----:B------:R-:W-:-:S03]  /*1f10*/  IMAD R122, R4, 0xc, R45 ;  /* 0x0000000c047a7824 */ /* 0x000fc600078e022d */
[----:B------:R-:W-:Y:S02]  /*1f20*/  LOP3.LUT R42, R37, 0xe, RZ, 0xc0, !PT ;  /* 0x0000000e252a7812 */ /* 0x000fe400078ec0ff */
[----:B------:R-:W-:-:S03]  /*1f30*/  LEA R122, R122, -R122, 0x3 ;  /* 0x8000007a7a7a7211 */ /* 0x000fc600078e18ff */
[----:B------:R-:W-:Y:S02]  /*1f40*/  IMAD R42, R97, 0x128, R42 ;  /* 0x00000128612a7824 */ /* 0x000fe400078e022a */
[----:B------:R-:W-:Y:S02]  /*1f50*/  LDS R117, [R122.X4+0x5f64] ;  /* 0x005f64007a757984 */ /* 0x000fe40000004800 */
[C---:B------:R-:W-:Y:S01]  /*1f60*/  IMAD R69, R45.reuse, 0x7f3, R42 ;  /* 0x000007f32d457824 */ /* 0x040fe200078e022a */
[----:B------:R-:W-:Y:S01]  /*1f70*/  IADD3 R45, R45, 0x1, RZ ;  /* 0x000000012d2d7810 */ /* 0x000fe20007ffe0ff */
[----:B------:R-:W-:Y:S03]  /*1f80*/  LDS R110, [R122.X4+0x69e4] ;  /* 0x0069e4007a6e7984 */ /* 0x000fe60000004800 */
[----:B------:R-:W-:Y:S01]  /*1f90*/  ISETP.NE.AND P6, PT, R45, 0x3, PT ;  /* 0x000000032d00780c */ /* 0x000fe20003fc5270 */
[----:B------:R-:W0:Y:S04]  /*1fa0*/  LDS R115, [R69.X4] ;  /* 0x0000000045737984 */ /* 0x000e280000004800 */
[----:B------:R-:W1:Y:S04]  /*1fb0*/  LDS R114, [R69.X4+0x40] ;  /* 0x0000400045727984 */ /* 0x000e680000004800 */
[----:B------:R-:W2:Y:S04]  /*1fc0*/  LDS R113, [R69.X4+0x128] ;  /* 0x0001280045717984 */ /* 0x000ea80000004800 */
[----:B------:R-:W3:Y:S04]  /*1fd0*/  LDS R112, [R69.X4+0x168] ;  /* 0x0001680045707984 */ /* 0x000ee80000004800 */
[----:B------:R-:W4:Y:S04]  /*1fe0*/  LDS R101, [R69.X4+0x250] ;  /* 0x0002500045657984 */ /* 0x000f280000004800 */
[----:B------:R-:W5:Y:S04]  /*1ff0*/  LDS R100, [R69.X4+0x290] ;  /* 0x0002900045647984 */ /* 0x000f680000004800 */
[----:B------:R-:W5:Y:S04]  /*2000*/  LDS R42, [R69.X4+0x378] ;  /* 0x00037800452a7984 */ /* 0x000f680000004800 */
[----:B------:R-:W5:Y:S04]  /*2010*/  LDS R53, [R122.X4+0x5fb8] ;  /* 0x005fb8007a357984 */ /* 0x000f680000004800 */
[----:B------:R-:W5:Y:S04]  /*2020*/  LDS R70, [R122.X4+0x6a38] ;  /* 0x006a38007a467984 */ /* 0x000f680000004800 */
[----:B------:R-:W5:Y:S04]  /*2030*/  LDS R87, [R69.X4+0x3b8] ;  /* 0x0003b80045577984 */ /* 0x000f680000004800 */
[----:B------:R-:W5:Y:S01]  /*2040*/  LDS R102, [R122.X4+0x600c] ;  /* 0x00600c007a667984 */ /* 0x000f620000004800 */
[----:B0-----:R-:W-:-:S02]  /*2050*/  FFMA R38, R117, R115, R38 ;  /* 0x0000007375267223 */ /* 0x001fc40000000026 */
[----:B------:R-:W-:Y:S01]  /*2060*/  FFMA R95, R115, R110, R95 ;  /* 0x0000006e735f7223 */ /* 0x000fe2000000005f */
[----:B------:R-:W0:Y:S01]  /*2070*/  LDS R43, [R122.X4+0x6a8c] ;  /* 0x006a8c007a2b7984 */ /* 0x000e220000004800 */
[C---:B-1----:R-:W-:Y:S02]  /*2080*/  FFMA R108, R117.reuse, R114, R108 ;  /* 0x00000072756c7223 */ /* 0x042fe4000000006c */
[----:B------:R-:W-:Y:S01]  /*2090*/  FFMA R94, R114, R110, R94 ;  /* 0x0000006e725e7223 */ /* 0x000fe2000000005e */
[----:B------:R-:W1:Y:S01]  /*20a0*/  LDS R37, [R122.X4+0x6060] ;  /* 0x006060007a257984 */ /* 0x000e620000004800 */
[CC--:B--2---:R-:W-:Y:S02]  /*20b0*/  FFMA R99, R117.reuse, R113.reuse, R99 ;  /* 0x0000007175637223 */ /* 0x0c4fe40000000063 */
[----:B------:R-:W-:Y:S01]  /*20c0*/  FFMA R92, R110, R113, R92 ;  /* 0x000000716e5c7223 */ /* 0x000fe2000000005c */
[----:B------:R-:W2:Y:S01]  /*20d0*/  LDS R116, [R122.X4+0x6ae0] ;  /* 0x006ae0007a747984 */ /* 0x000ea20000004800 */
[----:B---3--:R-:W-:-:S02]  /*20e0*/  FFMA R66, R117, R112, R66 ;  /* 0x0000007075427223 */ /* 0x008fc40000000042 */
[C---:B------:R-:W-:Y:S01]  /*20f0*/  FFMA R91, R110.reuse, R112, R91 ;  /* 0x000000706e5b7223 */ /* 0x040fe2000000005b */
[----:B------:R-:W-:Y:S01]  /*2100*/  LDS R111, [R122.X4+0x5f68] ;  /* 0x005f68007a6f7984 */ /* 0x000fe20000004800 */
[CC--:B----4-:R-:W-:Y:S02]  /*2110*/  FFMA R65, R117.reuse, R101.reuse, R65 ;  /* 0x0000006575417223 */ /* 0x0d0fe40000000041 */
[C---:B------:R-:W-:Y:S01]  /*2120*/  FFMA R64, R110.reuse, R101, R64 ;  /* 0x000000656e407223 */ /* 0x040fe20000000040 */
[----:B------:R-:W3:Y:S01]  /*2130*/  LDS R123, [R69.X4+0x4] ;  /* 0x00000400457b7984 */ /* 0x000ee20000004800 */
[CC--:B-----5:R-:W-:Y:S02]  /*2140*/  FFMA R40, R117.reuse, R100.reuse, R40 ;  /* 0x0000006475287223 */ /* 0x0e0fe40000000028 */
[----:B------:R-:W-:Y:S02]  /*2150*/  FFMA R63, R110, R100, R63 ;  /* 0x000000646e3f7223 */ /* 0x000fe4000000003f */
[----:B------:R-:W-:-:S02]  /*2160*/  FFMA R121, R117, R42, R121 ;  /* 0x0000002a75797223 */ /* 0x000fc40000000079 */
[----:B------:R-:W-:Y:S02]  /*2170*/  FFMA R120, R110, R42, R120 ;  /* 0x0000002a6e787223 */ /* 0x000fe40000000078 */
[-C--:B------:R-:W-:Y:S02]  /*2180*/  FFMA R109, R115, R53.reuse, R109 ;  /* 0x00000035736d7223 */ /* 0x080fe4000000006d */
[-C--:B------:R-:W-:Y:S02]  /*2190*/  FFMA R93, R114, R53.reuse, R93 ;  /* 0x00000035725d7223 */ /* 0x080fe4000000005d */
[-C--:B------:R-:W-:Y:S02]  /*21a0*/  FFMA R90, R113, R53.reuse, R90 ;  /* 0x00000035715a7223 */ /* 0x080fe4000000005a */
[----:B------:R-:W-:Y:S02]  /*21b0*/  FFMA R89, R112, R53, R89 ;  /* 0x0000003570597223 */ /* 0x000fe40000000059 */
[----:B------:R-:W-:-:S02]  /*21c0*/  FFMA R62, R53, R101, R62 ;  /* 0x00000065353e7223 */ /* 0x000fc4000000003e */
[C---:B------:R-:W-:Y:S02]  /*21d0*/  FFMA R61, R53.reuse, R100, R61 ;  /* 0x00000064353d7223 */ /* 0x040fe4000000003d */
[----:B------:R-:W-:Y:S02]  /*21e0*/  FFMA R119, R53, R42, R119 ;  /* 0x0000002a35777223 */ /* 0x000fe40000000077 */
[-C--:B------:R-:W-:Y:S02]  /*21f0*/  FFMA R88, R115, R70.reuse, R88 ;  /* 0x0000004673587223 */ /* 0x080fe40000000058 */
[-C--:B------:R-:W-:Y:S02]  /*2200*/  FFMA R107, R114, R70.reuse, R107 ;  /* 0x00000046726b7223 */ /* 0x080fe4000000006b */
[-C--:B------:R-:W-:Y:S02]  /*2210*/  FFMA R84, R113, R70.reuse, R84 ;  /* 0x0000004671547223 */ /* 0x080fe40000000054 */
[----:B------:R-:W-:-:S02]  /*2220*/  FFMA R83, R112, R70, R83 ;  /* 0x0000004670537223 */ /* 0x000fc40000000053 */
[C---:B------:R-:W-:Y:S02]  /*2230*/  FFMA R58, R70.reuse, R101, R58 ;  /* 0x00000065463a7223 */ /* 0x040fe4000000003a */
[C---:B------:R-:W-:Y:S02]  /*2240*/  FFMA R57, R70.reuse, R100, R57 ;  /* 0x0000006446397223 */ /* 0x040fe40000000039 */
[----:B------:R-:W-:Y:S02]  /*2250*/  FFMA R118, R70, R42, R118 ;  /* 0x0000002a46767223 */ /* 0x000fe40000000076 */
[-C--:B------:R-:W-:Y:S02]  /*2260*/  FFMA R117, R117, R87.reuse, R106 ;  /* 0x0000005775757223 */ /* 0x080fe4000000006a */
[-C--:B------:R-:W-:Y:S01]  /*2270*/  FFMA R110, R110, R87.reuse, R105 ;  /* 0x000000576e6e7223 */ /* 0x080fe20000000069 */
[----:B------:R-:W-:Y:S01]  /*2280*/  LDS R106, [R122.X4+0x5fbc] ;  /* 0x005fbc007a6a7984 */ /* 0x000fe20000004800 */
[----:B------:R-:W-:-:S02]  /*2290*/  FFMA R53, R53, R87, R104 ;  /* 0x0000005735357223 */ /* 0x000fc40000000068 */
[----:B------:R-:W-:Y:S01]  /*22a0*/  FFMA R70, R70, R87, R103 ;  /* 0x0000005746467223 */ /* 0x000fe20000000067 */
[----:B------:R-:W-:Y:S01]  /*22b0*/  LDS R105, [R122.X4+0x6a3c] ;  /* 0x006a3c007a697984 */ /* 0x000fe20000004800 */
[-C--:B------:R-:W-:Y:S02]  /*22c0*/  FFMA R86, R115, R102.reuse, R86 ;  /* 0x0000006673567223 */ /* 0x080fe40000000056 */
[-C--:B------:R-:W-:Y:S01]  /*22d0*/  FFMA R85, R114, R102.reuse, R85 ;  /* 0x0000006672557223 */ /* 0x080fe20000000055 */
[----:B------:R-:W4:Y:S01]  /*22e0*/  LDS R103, [R122.X4+0x69e8] ;  /* 0x0069e8007a677984 */ /* 0x000f220000004800 */
[-C--:B------:R-:W-:Y:S02]  /*22f0*/  FFMA R82, R113, R102.reuse, R82 ;  /* 0x0000006671527223 */ /* 0x080fe40000000052 */
[----:B------:R-:W-:Y:S01]  /*2300*/  FFMA R81, R112, R102, R81 ;  /* 0x0000006670517223 */ /* 0x000fe20000000051 */
[----:B------:R-:W5:Y:S01]  /*2310*/  LDS R104, [R122.X4+0x6a90] ;  /* 0x006a90007a687984 */ /* 0x000f620000004800 */
[----:B------:R-:W-:-:S02]  /*2320*/  FFMA R56, R102, R101, R56 ;  /* 0x0000006566387223 */ /* 0x000fc40000000038 */
[C---:B------:R-:W-:Y:S02]  /*2330*/  FFMA R55, R102.reuse, R100, R55 ;  /* 0x0000006466377223 */ /* 0x040fe40000000037 */
[C---:B------:R-:W-:Y:S02]  /*2340*/  FFMA R54, R102.reuse, R42, R54 ;  /* 0x0000002a66367223 */ /* 0x040fe40000000036 */
[----:B------:R-:W-:Y:S02]  /*2350*/  FFMA R60, R102, R87, R60 ;  /* 0x00000057663c7223 */ /* 0x000fe4000000003c */
[-C--:B0-----:R-:W-:Y:S01]  /*2360*/  FFMA R80, R115, R43.reuse, R80 ;  /* 0x0000002b73507223 */ /* 0x081fe20000000050 */
[----:B------:R-:W-:Y:S01]  /*2370*/  LDS R102, [R122.X4+0x6064] ;  /* 0x006064007a667984 */ /* 0x000fe20000004800 */
[-C--:B------:R-:W-:Y:S02]  /*2380*/  FFMA R79, R114, R43.reuse, R79 ;  /* 0x0000002b724f7223 */ /* 0x080fe4000000004f */
[----:B------:R-:W-:-:S02]  /*2390*/  FFMA R76, R113, R43, R76 ;  /* 0x0000002b714c7223 */ /* 0x000fc4000000004c */
[----:B------:R-:W-:Y:S02]  /*23a0*/  FFMA R75, R112, R43, R75 ;  /* 0x0000002b704b7223 */ /* 0x000fe4000000004b */
[C---:B------:R-:W-:Y:S02]  /*23b0*/  FFMA R50, R43.reuse, R101, R50 ;  /* 0x000000652b327223 */ /* 0x040fe40000000032 */
[C---:B------:R-:W-:Y:S02]  /*23c0*/  FFMA R49, R43.reuse, R100, R49 ;  /* 0x000000642b317223 */ /* 0x040fe40000000031 */
[CC--:B------:R-:W-:Y:S02]  /*23d0*/  FFMA R52, R43.reuse, R42.reuse, R52 ;  /* 0x0000002a2b347223 */ /* 0x0c0fe40000000034 */
[-C--:B------:R-:W-:Y:S02]  /*23e0*/  FFMA R59, R43, R87.reuse, R59 ;  /* 0x000000572b3b7223 */ /* 0x080fe4000000003b */
[C---:B-1----:R-:W-:Y:S01]  /*23f0*/  FFMA R46, R37.reuse, R42, R46 ;  /* 0x0000002a252e7223 */ /* 0x042fe2000000002e */
[----:B------:R-:W0:Y:S01]  /*2400*/  LDS R43, [R122.X4+0x6010] ;  /* 0x006010007a2b7984 */ /* 0x000e220000004800 */
[----:B------:R-:W-:-:S02]  /*2410*/  FFMA R51, R37, R87, R51 ;  /* 0x0000005725337223 */ /* 0x000fc40000000033 */
[----:B--2---:R-:W-:Y:S02]  /*2420*/  FFMA R44, R116, R42, R44 ;  /* 0x0000002a742c7223 */ /* 0x004fe4000000002c */
[-C--:B------:R-:W-:Y:S01]  /*2430*/  FFMA R78, R115, R37.reuse, R78 ;  /* 0x00000025734e7223 */ /* 0x080fe2000000004e */
[----:B------:R-:W1:Y:S01]  /*2440*/  LDS R42, [R69.X4+0x254] ;  /* 0x00025400452a7984 */ /* 0x000e620000004800 */
[-C--:B------:R-:W-:Y:S02]  /*2450*/  FFMA R77, R114, R37.reuse, R77 ;  /* 0x00000025724d7223 */ /* 0x080fe4000000004d */
[-C--:B------:R-:W-:Y:S02]  /*2460*/  FFMA R74, R113, R37.reuse, R74 ;  /* 0x00000025714a7223 */ /* 0x080fe4000000004a */
[----:B------:R-:W-:Y:S02]  /*2470*/  FFMA R73, R112, R37, R73 ;  /* 0x0000002570497223 */ /* 0x000fe40000000049 */
[----:B------:R-:W-:-:S02]  /*2480*/  FFMA R48, R37, R101, R48 ;  /* 0x0000006525307223 */ /* 0x000fc40000000030 */
[----:B------:R-:W-:Y:S02]  /*2490*/  FFMA R47, R37, R100, R47 ;  /* 0x00000064252f7223 */ /* 0x000fe4000000002f */
[-C--:B------:R-:W-:Y:S01]  /*24a0*/  FFMA R72, R115, R116.reuse, R72 ;  /* 0x0000007473487223 */ /* 0x080fe20000000048 */
[----:B------:R-:W2:Y:S01]  /*24b0*/  LDS R37, [R122.X4+0x6ae4] ;  /* 0x006ae4007a257984 */ /* 0x000ea20000004800 */
[-C--:B------:R-:W-:Y:S02]  /*24c0*/  FFMA R71, R114, R116.reuse, R71 ;  /* 0x0000007472477223 */ /* 0x080fe40000000047 */
[----:B------:R-:W-:Y:S01]  /*24d0*/  FFMA R67, R112, R116, R67 ;  /* 0x0000007470437223 */ /* 0x000fe20000000043 */
[----:B------:R-:W2:Y:S01]  /*24e0*/  LDS R115, [R69.X4+0x44] ;  /* 0x0000440045737984 */ /* 0x000ea20000004800 */
[C---:B------:R-:W-:Y:S02]  /*24f0*/  FFMA R39, R116.reuse, R101, R39 ;  /* 0x0000006574277223 */ /* 0x040fe40000000027 */
[C---:B------:R-:W-:Y:S01]  /*2500*/  FFMA R41, R116.reuse, R100, R41 ;  /* 0x0000006474297223 */ /* 0x040fe20000000029 */
[----:B------:R-:W2:Y:S01]  /*2510*/  LDS R114, [R69.X4+0x12c] ;  /* 0x00012c0045727984 */ /* 0x000ea20000004800 */
[----:B------:R-:W-:-:S02]  /*2520*/  FFMA R87, R116, R87, R36 ;  /* 0x0000005774577223 */ /* 0x000fc40000000024 */
[----:B------:R-:W-:Y:S01]  /*2530*/  FFMA R68, R113, R116, R68 ;  /* 0x0000007471447223 */ /* 0x000fe20000000044 */
[----:B------:R-:W2:Y:S01]  /*2540*/  LDS R112, [R69.X4+0x16c] ;  /* 0x00016c0045707984 */ /* 0x000ea20000004800 */
[----:B---3--:R-:W-:Y:S02]  /*2550*/  FFMA R38, R111, R123, R38 ;  /* 0x0000007b6f267223 */ /* 0x008fe40000000026 */
[C---:B----4-:R-:W-:Y:S01]  /*2560*/  FFMA R95, R123.reuse, R103, R95 ;  /* 0x000000677b5f7223 */ /* 0x050fe2000000005f */
[----:B------:R-:W3:Y:S01]  /*2570*/  LDS R101, [R69.X4+0x294] ;  /* 0x0002940045657984 */ /* 0x000ee20000004800 */
[C---:B------:R-:W-:Y:S02]  /*2580*/  FFMA R109, R123.reuse, R106, R109 ;  /* 0x0000006a7b6d7223 */ /* 0x040fe4000000006d */
[C---:B------:R-:W-:Y:S01]  /*2590*/  FFMA R88, R123.reuse, R105, R88 ;  /* 0x000000697b587223 */ /* 0x040fe20000000058 */
[----:B------:R-:W4:Y:S01]  /*25a0*/  LDS R36, [R69.X4+0x37c] ;  /* 0x00037c0045247984 */ /* 0x000f220000004800 */
[----:B-----5:R-:W-:-:S02]  /*25b0*/  FFMA R80, R123, R104, R80 ;  /* 0x000000687b507223 */ /* 0x020fc40000000050 */
[C---:B0-----:R-:W-:Y:S01]  /*25c0*/  FFMA R86, R123.reuse, R43, R86 ;  /* 0x0000002b7b567223 */ /* 0x041fe20000000056 */
[----:B------:R-:W0:Y:S01]  /*25d0*/  LDS R100, [R69.X4+0x3bc] ;  /* 0x0003bc0045647984 */ /* 0x000e220000004800 */
[----:B------:R-:W-:Y:S02]  /*25e0*/  FFMA R78, R123, R102, R78 ;  /* 0x000000667b4e7223 */ /* 0x000fe4000000004e */
[-C--:B-1----:R-:W-:Y:S01]  /*25f0*/  FFMA R65, R111, R42.reuse, R65 ;  /* 0x0000002a6f417223 */ /* 0x082fe20000000041 */
[----:B------:R-:W-:Y:S01]  /*2600*/  LDS R116, [R122.X4+0x5fc0] ;  /* 0x005fc0007a747984 */ /* 0x000fe20000004800 */
[-C--:B------:R-:W-:Y:S02]  /*2610*/  FFMA R64, R103, R42.reuse, R64 ;  /* 0x0000002a67407223 */ /* 0x080fe40000000040 */
[-C--:B------:R-:W-:Y:S01]  /*2620*/  FFMA R62, R106, R42.reuse, R62 ;  /* 0x0000002a6a3e7223 */ /* 0x080fe2000000003e */
[----:B------:R-:W-:Y:S01]  /*2630*/  LDS R113, [R122.X4+0x6a94] ;  /* 0x006a94007a717984 */ /* 0x000fe20000004800 */
[----:B------:R-:W-:-:S02]  /*2640*/  FFMA R58, R105, R42, R58 ;  /* 0x0000002a693a7223 */ /* 0x000fc4000000003a */
[-C--:B------:R-:W-:Y:S02]  /*2650*/  FFMA R56, R43, R42.reuse, R56 ;  /* 0x0000002a2b387223 */ /* 0x080fe40000000038 */
[-C--:B------:R-:W-:Y:S02]  /*2660*/  FFMA R50, R104, R42.reuse, R50 ;  /* 0x0000002a68327223 */ /* 0x080fe40000000032 */
[-C--:B------:R-:W-:Y:S02]  /*2670*/  FFMA R48, R102, R42.reuse, R48 ;  /* 0x0000002a66307223 */ /* 0x080fe40000000030 */
[----:B--2---:R-:W-:Y:S02]  /*2680*/  FFMA R42, R37, R42, R39 ;  /* 0x0000002a252a7223 */ /* 0x004fe40000000027 */
[----:B------:R-:W-:Y:S01]  /*2690*/  FFMA R108, R111, R115, R108 ;  /* 0x000000736f6c7223 */ /* 0x000fe2000000006c */
[----:B------:R-:W-:Y:S01]  /*26a0*/  LDS R39, [R122.X4+0x6ae8] ;  /* 0x006ae8007a277984 */ /* 0x000fe20000004800 */
[----:B------:R-:W-:-:S02]  /*26b0*/  FFMA R94, R115, R103, R94 ;  /* 0x00000067735e7223 */ /* 0x000fc4000000005e */
[C---:B------:R-:W-:Y:S02]  /*26c0*/  FFMA R93, R115.reuse, R106, R93 ;  /* 0x0000006a735d7223 */ /* 0x040fe4000000005d */
[C---:B------:R-:W-:Y:S02]  /*26d0*/  FFMA R107, R115.reuse, R105, R107 ;  /* 0x00000069736b7223 */ /* 0x040fe4000000006b */
[C---:B------:R-:W-:Y:S02]  /*26e0*/  FFMA R85, R115.reuse, R43, R85 ;  /* 0x0000002b73557223 */ /* 0x040fe40000000055 */
[C---:B------:R-:W-:Y:S02]  /*26f0*/  FFMA R79, R115.reuse, R104, R79 ;  /* 0x00000068734f7223 */ /* 0x040fe4000000004f */
[C---:B------:R-:W-:Y:S02]  /*2700*/  FFMA R77, R115.reuse, R102, R77 ;  /* 0x00000066734d7223 */ /* 0x040fe4000000004d */
[----:B------:R-:W-:-:S02]  /*2710*/  FFMA R71, R115, R37, R71 ;  /* 0x0000002573477223 */ /* 0x000fc40000000047 */
[-C--:B------:R-:W-:Y:S01]  /*2720*/  FFMA R99, R111, R114.reuse, R99 ;  /* 0x000000726f637223 */ /* 0x080fe20000000063 */
[----:B------:R-:W-:Y:S01]  /*2730*/  LDS R115, [R122.X4+0x6a40] ;  /* 0x006a40007a737984 */ /* 0x000fe20000004800 */
[----:B------:R-:W-:Y:S02]  /*2740*/  FFMA R92, R103, R114, R92 ;  /* 0x00000072675c7223 */ /* 0x000fe4000000005c */
[C---:B------:R-:W-:Y:S02]  /*2750*/  FFMA R90, R114.reuse, R106, R90 ;  /* 0x0000006a725a7223 */ /* 0x040fe4000000005a */
[C---:B------:R-:W-:Y:S02]  /*2760*/  FFMA R84, R114.reuse, R105, R84 ;  /* 0x0000006972547223 */ /* 0x040fe40000000054 */
[C---:B------:R-:W-:Y:S02]  /*2770*/  FFMA R82, R114.reuse, R43, R82 ;  /* 0x0000002b72527223 */ /* 0x040fe40000000052 */
[----:B------:R-:W-:-:S02]  /*2780*/  FFMA R76, R114, R104, R76 ;  /* 0x00000068724c7223 */ /* 0x000fc4000000004c */
[C---:B------:R-:W-:Y:S02]  /*2790*/  FFMA R74, R114.reuse, R102, R74 ;  /* 0x00000066724a7223 */ /* 0x040fe4000000004a */
[----:B------:R-:W-:Y:S02]  /*27a0*/  FFMA R68, R114, R37, R68 ;  /* 0x0000002572447223 */ /* 0x000fe40000000044 */
[-C--:B------:R-:W-:Y:S01]  /*27b0*/  FFMA R66, R111, R112.reuse, R66 ;  /* 0x000000706f427223 */ /* 0x080fe20000000042 */
[----:B------:R-:W-:Y:S01]  /*27c0*/  LDS R114, [R122.X4+0x6014] ;  /* 0x006014007a727984 */ /* 0x000fe20000004800 */
[----:B------:R-:W-:Y:S02]  /*27d0*/  FFMA R91, R103, R112, R91 ;  /* 0x00000070675b7223 */ /* 0x000fe4000000005b */
[C---:B------:R-:W-:Y:S02]  /*27e0*/  FFMA R89, R112.reuse, R106, R89 ;  /* 0x0000006a70597223 */ /* 0x040fe40000000059 */
[----:B------:R-:W-:-:S02]  /*27f0*/  FFMA R83, R112, R105, R83 ;  /* 0x0000006970537223 */ /* 0x000fc40000000053 */
[C---:B------:R-:W-:Y:S02]  /*2800*/  FFMA R81, R112.reuse, R43, R81 ;  /* 0x0000002b70517223 */ /* 0x040fe40000000051 */
[C---:B------:R-:W-:Y:S02]  /*2810*/  FFMA R75, R112.reuse, R104, R75 ;  /* 0x00000068704b7223 */ /* 0x040fe4000000004b */
[C---:B------:R-:W-:Y:S02]  /*2820*/  FFMA R73, R112.reuse, R102, R73 ;  /* 0x0000006670497223 */ /* 0x040fe40000000049 */
[----:B------:R-:W-:Y:S02]  /*2830*/  FFMA R67, R112, R37, R67 ;  /* 0x0000002570437223 */ /* 0x000fe40000000043 */
[-C--:B---3--:R-:W-:Y:S01]  /*2840*/  FFMA R40, R111, R101.reuse, R40 ;  /* 0x000000656f287223 */ /* 0x088fe20000000028 */
[----:B------:R-:W-:Y:S01]  /*2850*/  LDS R112, [R122.X4+0x6068] ;  /* 0x006068007a707984 */ /* 0x000fe20000004800 */
[----:B------:R-:W-:-:S02]  /*2860*/  FFMA R63, R103, R101, R63 ;  /* 0x00000065673f7223 */ /* 0x000fc4000000003f */
[-C--:B------:R-:W-:Y:S02]  /*2870*/  FFMA R61, R106, R101.reuse, R61 ;  /* 0x000000656a3d7223 */ /* 0x080fe4000000003d */
[-C--:B------:R-:W-:Y:S02]  /*2880*/  FFMA R57, R105, R101.reuse, R57 ;  /* 0x0000006569397223 */ /* 0x080fe40000000039 */
[-C--:B------:R-:W-:Y:S02]  /*2890*/  FFMA R55, R43, R101.reuse, R55 ;  /* 0x000000652b377223 */ /* 0x080fe40000000037 */
[-C--:B------:R-:W-:Y:S02]  /*28a0*/  FFMA R49, R104, R101.reuse, R49 ;  /* 0x0000006568317223 */ /* 0x080fe40000000031 */
[-C--:B------:R-:W-:Y:S02]  /*28b0*/  FFMA R47, R102, R101.reuse, R47 ;  /* 0x00000065662f7223 */ /* 0x080fe4000000002f */
[----:B------:R-:W-:-:S02]  /*28c0*/  FFMA R41, R37, R101, R41 ;  /* 0x0000006525297223 */ /* 0x000fc40000000029 */
[-C--:B----4-:R-:W-:Y:S01]  /*28d0*/  FFMA R121, R111, R36.reuse, R121 ;  /* 0x000000246f797223 */ /* 0x090fe20000000079 */
[----:B------:R-:W-:Y:S01]  /*28e0*/  LDS R101, [R122.X4+0x69ec] ;  /* 0x0069ec007a657984 */ /* 0x000fe20000004800 */
[-C--:B------:R-:W-:Y:S02]  /*28f0*/  FFMA R120, R103, R36.reuse, R120 ;  /* 0x0000002467787223 */ /* 0x080fe40000000078 */
[-C--:B------:R-:W-:Y:S02]  /*2900*/  FFMA R119, R106, R36.reuse, R119 ;  /* 0x000000246a777223 */ /* 0x080fe40000000077 */
[-C--:B------:R-:W-:Y:S02]  /*2910*/  FFMA R118, R105, R36.reuse, R118 ;  /* 0x0000002469767223 */ /* 0x080fe40000000076 */
[-C--:B------:R-:W-:Y:S02]  /*2920*/  FFMA R54, R43, R36.reuse, R54 ;  /* 0x000000242b367223 */ /* 0x080fe40000000036 */
[----:B------:R-:W-:-:S02]  /*2930*/  FFMA R52, R104, R36, R52 ;  /* 0x0000002468347223 */ /* 0x000fc40000000034 */
[-C--:B------:R-:W-:Y:S02]  /*2940*/  FFMA R46, R102, R36.reuse, R46 ;  /* 0x00000024662e7223 */ /* 0x080fe4000000002e */
[----:B------:R-:W-:Y:S02]  /*2950*/  FFMA R44, R37, R36, R44 ;  /* 0x00000024252c7223 */ /* 0x000fe4000000002c */
[-C--:B0-----:R-:W-:Y:S01]  /*2960*/  FFMA R60, R43, R100.reuse, R60 ;  /* 0x000000642b3c7223 */ /* 0x081fe2000000003c */
[----:B------:R-:W-:Y:S01]  /*2970*/  LDS R36, [R122.X4+0x5f6c] ;  /* 0x005f6c007a247984 */ /* 0x000fe20000004800 */
[----:B------:R-:W-:Y:S02]  /*2980*/  FFMA R72, R123, R37, R72 ;  /* 0x000000257b487223 */ /* 0x000fe40000000048 */
[-C--:B------:R-:W-:Y:S01]  /*2990*/  FFMA R117, R111, R100.reuse, R117 ;  /* 0x000000646f757223 */ /* 0x080fe20000000075 */
[----:B------:R-:W0:Y:S01]  /*29a0*/  LDS R43, [R69.X4+0x170] ;  /* 0x00017000452b7984 */ /* 0x000e220000004800 */
[----:B------:R-:W-:-:S02]  /*29b0*/  FFMA R110, R103, R100, R110 ;  /* 0x00000064676e7223 */ /* 0x000fc4000000006e */
[-C--:B------:R-:W-:Y:S01]  /*29c0*/  FFMA R53, R106, R100.reuse, R53 ;  /* 0x000000646a357223 */ /* 0x080fe20000000035 */
[----:B------:R-:W1:Y:S01]  /*29d0*/  LDS R123, [R69.X4+0x8] ;  /* 0x00000800457b7984 */ /* 0x000e620000004800 */
[-C--:B------:R-:W-:Y:S02]  /*29e0*/  FFMA R70, R105, R100.reuse, R70 ;  /* 0x0000006469467223 */ /* 0x080fe40000000046 */
[-C--:B------:R-:W-:Y:S01]  /*29f0*/  FFMA R59, R104, R100.reuse, R59 ;  /* 0x00000064683b7223 */ /* 0x080fe2000000003b */
[----:B------:R-:W2:Y:S01]  /*2a00*/  LDS R111, [R69.X4+0x48] ;  /* 0x00004800456f7984 */ /* 0x000ea20000004800 */
[-C--:B------:R-:W-:Y:S02]  /*2a10*/  FFMA R51, R102, R100.reuse, R51 ;  /* 0x0000006466337223 */ /* 0x080fe40000000033 */
[----:B------:R-:W-:Y:S01]  /*2a20*/  FFMA R37, R37, R100, R87 ;  /* 0x0000006425257223 */ /* 0x000fe20000000057 */
[----:B------:R-:W3:Y:S04]  /*2a30*/  LDS R103, [R69.X4+0x130] ;  /* 0x0001300045677984 */ /* 0x000ee80000004800 */
[----:B------:R-:W4:Y:S04]  /*2a40*/  LDS R102, [R69.X4+0x258] ;  /* 0x0002580045667984 */ /* 0x000f280000004800 */
[----:B------:R-:W5:Y:S04]  /*2a50*/  LDS R100, [R69.X4+0x298] ;  /* 0x0002980045647984 */ /* 0x000f680000004800 */
[----:B------:R-:W2:Y:S04]  /*2a60*/  LDS R87, [R69.X4+0x380] ;  /* 0x0003800045577984 */ /* 0x000ea80000004800 */
[----:B------:R-:W-:Y:S04]  /*2a70*/  LDS R106, [R122.X4+0x6a44] ;  /* 0x006a44007a6a7984 */ /* 0x000fe80000004800 */
[----:B------:R-:W-:Y:S04]  /*2a80*/  LDS R105, [R122.X4+0x6018] ;  /* 0x006018007a697984 */ /* 0x000fe80000004800 */
[----:B------:R-:W-:Y:S01]  /*2a90*/  LDS R104, [R122.X4+0x6a98] ;  /* 0x006a98007a687984 */ /* 0x000fe20000004800 */
[----:B0-----:R-:W-:-:S02]  /*2aa0*/  FFMA R66, R36, R43, R66 ;  /* 0x0000002b24427223 */ /* 0x001fc40000000042 */
[----:B------:R-:W-:Y:S02]  /*2ab0*/  FFMA R91, R101, R43, R91 ;  /* 0x0000002b655b7223 */ /* 0x000fe4000000005b */
[C---:B------:R-:W-:Y:S02]  /*2ac0*/  FFMA R89, R43.reuse, R116, R89 ;  /* 0x000000742b597223 */ /* 0x040fe40000000059 */
[C---:B------:R-:W-:Y:S02]  /*2ad0*/  FFMA R83, R43.reuse, R115, R83 ;  /* 0x000000732b537223 */ /* 0x040fe40000000053 */
[C---:B------:R-:W-:Y:S02]  /*2ae0*/  FFMA R81, R43.reuse, R114, R81 ;  /* 0x000000722b517223 */ /* 0x040fe40000000051 */
[C---:B------:R-:W-:Y:S02]  /*2af0*/  FFMA R75, R43.reuse, R113, R75 ;  /* 0x000000712b4b7223 */ /* 0x040fe4000000004b */
[----:B------:R-:W-:-:S02]  /*2b00*/  FFMA R73, R43, R112, R73 ;  /* 0x000000702b497223 */ /* 0x000fc40000000049 */
[----:B------:R-:W-:Y:S02]  /*2b10*/  FFMA R67, R43, R39, R67 ;  /* 0x000000272b437223 */ /* 0x000fe40000000043 */
[----:B------:R-:W0:Y:S01]  /*2b20*/  LDS R43, [R69.X4+0x3c0] ;  /* 0x0003c000452b7984 */ /* 0x000e220000004800 */
[----:B-1----:R-:W-:Y:S02]  /*2b30*/  FFMA R38, R36, R123, R38 ;  /* 0x0000007b24267223 */ /* 0x002fe40000000026 */
[C---:B------:R-:W-:Y:S02]  /*2b40*/  FFMA R95, R123.reuse, R101, R95 ;  /* 0x000000657b5f7223 */ /* 0x040fe4000000005f */
[C---:B------:R-:W-:Y:S02]  /*2b50*/  FFMA R109, R123.reuse, R116, R109 ;  /* 0x000000747b6d7223 */ /* 0x040fe4000000006d */
[C---:B------:R-:W-:Y:S02]  /*2b60*/  FFMA R88, R123.reuse, R115, R88 ;  /* 0x000000737b587223 */ /* 0x040fe40000000058 */
[----:B------:R-:W-:-:S02]  /*2b70*/  FFMA R86, R123, R114, R86 ;  /* 0x000000727b567223 */ /* 0x000fc40000000056 */
[C---:B------:R-:W-:Y:S02]  /*2b80*/  FFMA R80, R123.reuse, R113, R80 ;  /* 0x000000717b507223 */ /* 0x040fe40000000050 */
[C---:B------:R-:W-:Y:S02]  /*2b90*/  FFMA R78, R123.reuse, R112, R78 ;  /* 0x000000707b4e7223 */ /* 0x040fe4000000004e */
[----:B------:R-:W-:Y:S02]  /*2ba0*/  FFMA R72, R123, R39, R72 ;  /* 0x000000277b487223 */ /* 0x000fe40000000048 */
[----:B--2---:R-:W-:Y:S01]  /*2bb0*/  FFMA R108, R36, R111, R108 ;  /* 0x0000006f246c7223 */ /* 0x004fe2000000006c */
[----:B------:R-:W-:Y:S01]  /*2bc0*/  LDS R123, [R69.X4+0xc] ;  /* 0x00000c00457b7984 */ /* 0x000fe20000004800 */
[C---:B------:R-:W-:Y:S02]  /*2bd0*/  FFMA R94, R111.reuse, R101, R94 ;  /* 0x000000656f5e7223 */ /* 0x040fe4000000005e */
[----:B------:R-:W-:-:S02]  /*2be0*/  FFMA R93, R111, R116, R93 ;  /* 0x000000746f5d7223 */ /* 0x000fc4000000005d */
[C---:B------:R-:W-:Y:S02]  /*2bf0*/  FFMA R107, R111.reuse, R115, R107 ;  /* 0x000000736f6b7223 */ /* 0x040fe4000000006b */
[C---:B------:R-:W-:Y:S02]  /*2c00*/  FFMA R85, R111.reuse, R114, R85 ;  /* 0x000000726f557223 */ /* 0x040fe40000000055 */
[C---:B------:R-:W-:Y:S02]  /*2c10*/  FFMA R79, R111.reuse, R113, R79 ;  /* 0x000000716f4f7223 */ /* 0x040fe4000000004f */
[C---:B------:R-:W-:Y:S02]  /*2c20*/  FFMA R77, R111.reuse, R112, R77 ;  /* 0x000000706f4d7223 */ /* 0x040fe4000000004d */
[----:B------:R-:W-:Y:S02]  /*2c30*/  FFMA R71, R111, R39, R71 ;  /* 0x000000276f477223 */ /* 0x000fe40000000047 */
[-C--:B---3--:R-:W-:Y:S01]  /*2c40*/  FFMA R99, R36, R103.reuse, R99 ;  /* 0x0000006724637223 */ /* 0x088fe20000000063 */
        /* <DEDUP_REMOVED lines=17> */
[-C--:B-----5:R-:W-:Y:S01]  /*2d60*/  FFMA R40, R36, R100.reuse, R40 ;  /* 0x0000006424287223 */ /* 0x0a0fe20000000028 */
[----:B------:R-:W1:Y:S01]  /*2d70*/  LDS R102, [R122.X4+0x69f0] ;  /* 0x0069f0007a667984 */ /* 0x000e620000004800 */
[-C--:B------:R-:W-:Y:S02]  /*2d80*/  FFMA R63, R101, R100.reuse, R63 ;  /* 0x00000064653f7223 */ /* 0x080fe4000000003f */
[-C--:B------:R-:W-:Y:S02]  /*2d90*/  FFMA R61, R116, R100.reuse, R61 ;  /* 0x00000064743d7223 */ /* 0x080fe4000000003d */
[----:B------:R-:W-:-:S02]  /*2da0*/  FFMA R57, R115, R100, R57 ;  /* 0x0000006473397223 */ /* 0x000fc40000000039 */
[-C--:B------:R-:W-:Y:S02]  /*2db0*/  FFMA R55, R114, R100.reuse, R55 ;  /* 0x0000006472377223 */ /* 0x080fe40000000037 */
[-C--:B------:R-:W-:Y:S02]  /*2dc0*/  FFMA R49, R113, R100.reuse, R49 ;  /* 0x0000006471317223 */ /* 0x080fe40000000031 */
[-C--:B------:R-:W-:Y:S02]  /*2dd0*/  FFMA R47, R112, R100.reuse, R47 ;  /* 0x00000064702f7223 */ /* 0x080fe4000000002f */
[----:B------:R-:W-:Y:S02]  /*2de0*/  FFMA R41, R39, R100, R41 ;  /* 0x0000006427297223 */ /* 0x000fe40000000029 */
[-C--:B------:R-:W-:Y:S01]  /*2df0*/  FFMA R121, R36, R87.reuse, R121 ;  /* 0x0000005724797223 */ /* 0x080fe20000000079 */
[----:B------:R-:W2:Y:S01]  /*2e00*/  LDS R100, [R122.X4+0x6aec] ;  /* 0x006aec007a647984 */ /* 0x000ea20000004800 */
[----:B------:R-:W-:-:S02]  /*2e10*/  FFMA R120, R101, R87, R120 ;  /* 0x0000005765787223 */ /* 0x000fc40000000078 */
[-C--:B------:R-:W-:Y:S02]  /*2e20*/  FFMA R119, R116, R87.reuse, R119 ;  /* 0x0000005774777223 */ /* 0x080fe40000000077 */
[-C--:B------:R-:W-:Y:S02]  /*2e30*/  FFMA R118, R115, R87.reuse, R118 ;  /* 0x0000005773767223 */ /* 0x080fe40000000076 */
[-C--:B------:R-:W-:Y:S02]  /*2e40*/  FFMA R54, R114, R87.reuse, R54 ;  /* 0x0000005772367223 */ /* 0x080fe40000000036 */
[-C--:B------:R-:W-:Y:S02]  /*2e50*/  FFMA R52, R113, R87.reuse, R52 ;  /* 0x0000005771347223 */ /* 0x080fe40000000034 */
[-C--:B------:R-:W-:Y:S02]  /*2e60*/  FFMA R46, R112, R87.reuse, R46 ;  /* 0x00000057702e7223 */ /* 0x080fe4000000002e */
[----:B------:R-:W-:-:S02]  /*2e70*/  FFMA R44, R39, R87, R44 ;  /* 0x00000057272c7223 */ /* 0x000fc4000000002c */
[-C--:B0-----:R-:W-:Y:S01]  /*2e80*/  FFMA R36, R36, R43.reuse, R117 ;  /* 0x0000002b24247223 */ /* 0x081fe20000000075 */
[----:B------:R-:W0:Y:S01]  /*2e90*/  LDS R87, [R122.X4+0x5f70] ;  /* 0x005f70007a577984 */ /* 0x000e220000004800 */
[-C--:B------:R-:W-:Y:S02]  /*2ea0*/  FFMA R101, R101, R43.reuse, R110 ;  /* 0x0000002b65657223 */ /* 0x080fe4000000006e */
[-C--:B------:R-:W-:Y:S01]  /*2eb0*/  FFMA R116, R116, R43.reuse, R53 ;  /* 0x0000002b74747223 */ /* 0x080fe20000000035 */
[----:B------:R-:W3:Y:S01]  /*2ec0*/  LDS R117, [R69.X4+0x4c] ;  /* 0x00004c0045757984 */ /* 0x000ee20000004800 */
[-C--:B------:R-:W-:Y:S02]  /*2ed0*/  FFMA R115, R115, R43.reuse, R70 ;  /* 0x0000002b73737223 */ /* 0x080fe40000000046 */
[-C--:B------:R-:W-:Y:S01]  /*2ee0*/  FFMA R114, R114, R43.reuse, R60 ;  /* 0x0000002b72727223 */ /* 0x080fe2000000003c */
[----:B------:R-:W4:Y:S01]  /*2ef0*/  LDS R53, [R69.X4+0x134] ;  /* 0x0001340045357984 */ /* 0x000f220000004800 */
[----:B------:R-:W-:-:S02]  /*2f00*/  FFMA R113, R113, R43, R59 ;  /* 0x0000002b71717223 */ /* 0x000fc4000000003b */
[-C--:B------:R-:W-:Y:S01]  /*2f10*/  FFMA R112, R112, R43.reuse, R51 ;  /* 0x0000002b70707223 */ /* 0x080fe20000000033 */
[----:B------:R-:W5:Y:S01]  /*2f20*/  LDS R59, [R69.X4+0x174] ;  /* 0x00017400453b7984 */ /* 0x000f620000004800 */
[----:B------:R-:W-:Y:S02]  /*2f30*/  FFMA R39, R39, R43, R37 ;  /* 0x0000002b27277223 */ /* 0x000fe40000000025 */
[C---:B-1----:R-:W-:Y:S01]  /*2f40*/  FFMA R95, R123.reuse, R102, R95 ;  /* 0x000000667b5f7223 */ /* 0x042fe2000000005f */
[----:B------:R-:W1:Y:S01]  /*2f50*/  LDS R51, [R69.X4+0x25c] ;  /* 0x00025c0045337984 */ /* 0x000e620000004800 */
[C---:B------:R-:W-:Y:S02]  /*2f60*/  FFMA R109, R123.reuse, R111, R109 ;  /* 0x0000006f7b6d7223 */ /* 0x040fe4000000006d */
[C---:B------:R-:W-:Y:S01]  /*2f70*/  FFMA R88, R123.reuse, R106, R88 ;  /* 0x0000006a7b587223 */ /* 0x040fe20000000058 */
[----:B------:R-:W1:Y:S01]  /*2f80*/  LDS R43, [R69.X4+0x29c] ;  /* 0x00029c00452b7984 */ /* 0x000e620000004800 */
[----:B------:R-:W-:-:S02]  /*2f90*/  FFMA R86, R123, R105, R86 ;  /* 0x000000697b567223 */ /* 0x000fc40000000056 */
[C---:B------:R-:W-:Y:S01]  /*2fa0*/  FFMA R80, R123.reuse, R104, R80 ;  /* 0x000000687b507223 */ /* 0x040fe20000000050 */
[----:B------:R-:W1:Y:S01]  /*2fb0*/  LDS R37, [R69.X4+0x384] ;  /* 0x0003840045257984 */ /* 0x000e620000004800 */
[C---:B------:R-:W-:Y:S02]  /*2fc0*/  FFMA R78, R123.reuse, R103, R78 ;  /* 0x000000677b4e7223 */ /* 0x040fe4000000004e */
[----:B--2---:R-:W-:Y:S01]  /*2fd0*/  FFMA R72, R123, R100, R72 ;  /* 0x000000647b487223 */ /* 0x004fe20000000048 */
[----:B------:R-:W2:Y:S04]  /*2fe0*/  LDS R110, [R69.X4+0x3c4] ;  /* 0x0003c400456e7984 */ /* 0x000ea80000004800 */
[----:B------:R-:W-:Y:S04]  /*2ff0*/  LDS R60, [R122.X4+0x5fc8] ;  /* 0x005fc8007a3c7984 */ /* 0x000fe80000004800 */
[----:B------:R-:W-:Y:S01]  /*3000*/  LDS R70, [R122.X4+0x6a9c] ;  /* 0x006a9c007a467984 */ /* 0x000fe20000004800 */
[----:B0-----:R-:W-:-:S03]  /*3010*/  FFMA R38, R87, R123, R38 ;  /* 0x0000007b57267223 */ /* 0x001fc60000000026 */
[----:B------:R-:W-:Y:S01]  /*3020*/  LDS R123, [R69.X4+0x10] ;  /* 0x00001000457b7984 */ /* 0x000fe20000004800 */
[----:B---3--:R-:W-:Y:S02]  /*3030*/  FFMA R108, R87, R117, R108 ;  /* 0x00000075576c7223 */ /* 0x008fe4000000006c */
[----:B------:R-:W-:Y:S02]  /*3040*/  FFMA R94, R117, R102, R94 ;  /* 0x00000066755e7223 */ /* 0x000fe4000000005e */
[CC--:B----4-:R-:W-:Y:S02]  /*3050*/  FFMA R99, R87.reuse, R53.reuse, R99 ;  /* 0x0000003557637223 */ /* 0x0d0fe40000000063 */
[C---:B------:R-:W-:Y:S02]  /*3060*/  FFMA R92, R102.reuse, R53, R92 ;  /* 0x00000035665c7223 */ /* 0x040fe4000000005c */
[-C--:B-----5:R-:W-:Y:S02]  /*3070*/  FFMA R66, R87, R59.reuse, R66 ;  /* 0x0000003b57427223 */ /* 0x0a0fe40000000042 */
[----:B------:R-:W-:-:S02]  /*3080*/  FFMA R91, R102, R59, R91 ;  /* 0x0000003b665b7223 */ /* 0x000fc4000000005b */
[CC--:B-1----:R-:W-:Y:S02]  /*3090*/  FFMA R65, R87.reuse, R51.reuse, R65 ;  /* 0x0000003357417223 */ /* 0x0c2fe40000000041 */
[C---:B------:R-:W-:Y:S02]  /*30a0*/  FFMA R64, R102.reuse, R51, R64 ;  /* 0x0000003366407223 */ /* 0x040fe40000000040 */
[CC--:B------:R-:W-:Y:S02]  /*30b0*/  FFMA R40, R87.reuse, R43.reuse, R40 ;  /* 0x0000002b57287223 */ /* 0x0c0fe40000000028 */
[C---:B------:R-:W-:Y:S02]  /*30c0*/  FFMA R63, R102.reuse, R43, R63 ;  /* 0x0000002b663f7223 */ /* 0x040fe4000000003f */
[-C--:B------:R-:W-:Y:S02]  /*30d0*/  FFMA R121, R87, R37.reuse, R121 ;  /* 0x0000002557797223 */ /* 0x080fe40000000079 */
[----:B------:R-:W-:-:S02]  /*30e0*/  FFMA R120, R102, R37, R120 ;  /* 0x0000002566787223 */ /* 0x000fc40000000078 */
[C---:B------:R-:W-:Y:S02]  /*30f0*/  FFMA R90, R53.reuse, R111, R90 ;  /* 0x0000006f355a7223 */ /* 0x040fe4000000005a */
[C---:B------:R-:W-:Y:S02]  /*3100*/  FFMA R84, R53.reuse, R106, R84 ;  /* 0x0000006a35547223 */ /* 0x040fe40000000054 */
[C---:B------:R-:W-:Y:S02]  /*3110*/  FFMA R82, R53.reuse, R105, R82 ;  /* 0x0000006935527223 */ /* 0x040fe40000000052 */
[C---:B------:R-:W-:Y:S02]  /*3120*/  FFMA R76, R53.reuse, R104, R76 ;  /* 0x00000068354c7223 */ /* 0x040fe4000000004c */
[C---:B------:R-:W-:Y:S02]  /*3130*/  FFMA R74, R53.reuse, R103, R74 ;  /* 0x00000067354a7223 */ /* 0x040fe4000000004a */
[----:B------:R-:W-:-:S02]  /*3140*/  FFMA R68, R53, R100, R68 ;  /* 0x0000006435447223 */ /* 0x000fc40000000044 */
[C---:B------:R-:W-:Y:S01]  /*3150*/  FFMA R89, R59.reuse, R111, R89 ;  /* 0x0000006f3b597223 */ /* 0x040fe20000000059 */
[----:B------:R-:W-:Y:S01]  /*3160*/  LDS R53, [R122.X4+0x601c] ;  /* 0x00601c007a357984 */ /* 0x000fe20000004800 */
[C---:B------:R-:W-:Y:S02]  /*3170*/  FFMA R83, R59.reuse, R106, R83 ;  /* 0x0000006a3b537223 */ /* 0x040fe40000000053 */
[C---:B------:R-:W-:Y:S02]  /*3180*/  FFMA R81, R59.reuse, R105, R81 ;  /* 0x000000693b517223 */ /* 0x040fe40000000051 */
[C---:B------:R-:W-:Y:S02]  /*3190*/  FFMA R75, R59.reuse, R104, R75 ;  /* 0x000000683b4b7223 */ /* 0x040fe4000000004b */
[C---:B------:R-:W-:Y:S02]  /*31a0*/  FFMA R73, R59.reuse, R103, R73 ;  /* 0x000000673b497223 */ /* 0x040fe40000000049 */
[----:B------:R-:W-:-:S02]  /*31b0*/  FFMA R67, R59, R100, R67 ;  /* 0x000000643b437223 */ /* 0x000fc40000000043 */
[-C--:B------:R-:W-:Y:S01]  /*31c0*/  FFMA R62, R111, R51.reuse, R62 ;  /* 0x000000336f3e7223 */ /* 0x080fe2000000003e */
[----:B------:R-:W-:Y:S01]  /*31d0*/  LDS R59, [R122.X4+0x6a48] ;  /* 0x006a48007a3b7984 */ /* 0x000fe20000004800 */
[-C--:B------:R-:W-:Y:S02]  /*31e0*/  FFMA R58, R106, R51.reuse, R58 ;  /* 0x000000336a3a7223 */ /* 0x080fe4000000003a */
[-C--:B------:R-:W-:Y:S02]  /*31f0*/  FFMA R56, R105, R51.reuse, R56 ;  /* 0x0000003369387223 */ /* 0x080fe40000000038 */
[-C--:B------:R-:W-:Y:S02]  /*3200*/  FFMA R50, R104, R51.reuse, R50 ;  /* 0x0000003368327223 */ /* 0x080fe40000000032 */
[-C--:B------:R-:W-:Y:S02]  /*3210*/  FFMA R48, R103, R51.reuse, R48 ;  /* 0x0000003367307223 */ /* 0x080fe40000000030 */
[----:B------:R-:W-:-:S02]  /*3220*/  FFMA R42, R100, R51, R42 ;  /* 0x00000033642a7223 */ /* 0x000fc4000000002a */
[-C--:B------:R-:W-:Y:S01]  /*3230*/  FFMA R61, R111, R43.reuse, R61 ;  /* 0x0000002b6f3d7223 */ /* 0x080fe2000000003d */
[----:B------:R-:W0:Y:S01]  /*3240*/  LDS R51, [R122.X4+0x5f74] ;  /* 0x005f74007a337984 */ /* 0x000e220000004800 */
[-C--:B------:R-:W-:Y:S02]  /*3250*/  FFMA R57, R106, R43.reuse, R57 ;  /* 0x0000002b6a397223 */ /* 0x080fe40000000039 */
[-C--:B------:R-:W-:Y:S02]  /*3260*/  FFMA R55, R105, R43.reuse, R55 ;  /* 0x0000002b69377223 */ /* 0x080fe40000000037 */
[-C--:B------:R-:W-:Y:S02]  /*3270*/  FFMA R49, R104, R43.reuse, R49 ;  /* 0x0000002b68317223 */ /* 0x080fe40000000031 */
[-C--:B------:R-:W-:Y:S02]  /*3280*/  FFMA R47, R103, R43.reuse, R47 ;  /* 0x0000002b672f7223 */ /* 0x080fe4000000002f */
[----:B------:R-:W-:-:S02]  /*3290*/  FFMA R41, R100, R43, R41 ;  /* 0x0000002b64297223 */ /* 0x000fc40000000029 */
[-C--:B------:R-:W-:Y:S01]  /*32a0*/  FFMA R119, R111, R37.reuse, R119 ;  /* 0x000000256f777223 */ /* 0x080fe20000000077 */
[----:B------:R-:W1:Y:S01]  /*32b0*/  LDS R43, [R122.X4+0x6af0] ;  /* 0x006af0007a2b7984 */ /* 0x000e620000004800 */
[-C--:B------:R-:W-:Y:S02]  /*32c0*/  FFMA R118, R106, R37.reuse, R118 ;  /* 0x000000256a767223 */ /* 0x080fe40000000076 */
[-C--:B------:R-:W-:Y:S02]  /*32d0*/  FFMA R54, R105, R37.reuse, R54 ;  /* 0x0000002569367223 */ /* 0x080fe40000000036 */
[-C--:B------:R-:W-:Y:S02]  /*32e0*/  FFMA R52, R104, R37.reuse, R52 ;  /* 0x0000002568347223 */ /* 0x080fe40000000034 */
[-C--:B------:R-:W-:Y:S02]  /*32f0*/  FFMA R46, R103, R37.reuse, R46 ;  /* 0x00000025672e7223 */ /* 0x080fe4000000002e */
[----:B------:R-:W-:-:S02]  /*3300*/  FFMA R44, R100, R37, R44 ;  /* 0x00000025642c7223 */ /* 0x000fc4000000002c */
[-C--:B--2---:R-:W-:Y:S01]  /*3310*/  FFMA R87, R87, R110.reuse, R36 ;  /* 0x0000006e57577223 */ /* 0x084fe20000000024 */
[----:B------:R-:W2:Y:S01]  /*3320*/  LDS R37, [R122.X4+0x69f4] ;  /* 0x0069f4007a257984 */ /* 0x000ea20000004800 */
[----:B------:R-:W-:Y:S02]  /*3330*/  FFMA R102, R102, R110, R101 ;  /* 0x0000006e66667223 */ /* 0x000fe40000000065 */
[C---:B------:R-:W-:Y:S01]  /*3340*/  FFMA R93, R117.reuse, R111, R93 ;  /* 0x0000006f755d7223 */ /* 0x040fe2000000005d */
[----:B------:R-:W3:Y:S01]  /*3350*/  LDS R36, [R122.X4+0x6070] ;  /* 0x006070007a247984 */ /* 0x000ee20000004800 */
[C---:B------:R-:W-:Y:S02]  /*3360*/  FFMA R107, R117.reuse, R106, R107 ;  /* 0x0000006a756b7223 */ /* 0x040fe4000000006b */
[C---:B------:R-:W-:Y:S01]  /*3370*/  FFMA R85, R117.reuse, R105, R85 ;  /* 0x0000006975557223 */ /* 0x040fe20000000055 */
[----:B------:R-:W4:Y:S01]  /*3380*/  LDS R101, [R69.X4+0x138] ;  /* 0x0001380045657984 */ /* 0x000f220000004800 */
[----:B------:R-:W-:-:S02]  /*3390*/  FFMA R79, R117, R104, R79 ;  /* 0x00000068754f7223 */ /* 0x000fc4000000004f */
[C---:B------:R-:W-:Y:S02]  /*33a0*/  FFMA R77, R117.reuse, R103, R77 ;  /* 0x00000067754d7223 */ /* 0x040fe4000000004d */
[----:B------:R-:W-:Y:S02]  /*33b0*/  FFMA R71, R117, R100, R71 ;  /* 0x0000006475477223 */ /* 0x000fe40000000047 */
[-C--:B------:R-:W-:Y:S01]  /*33c0*/  FFMA R111, R111, R110.reuse, R116 ;  /* 0x0000006e6f6f7223 */ /* 0x080fe20000000074 */
[----:B------:R-:W5:Y:S01]  /*33d0*/  LDS R117, [R69.X4+0x50] ;  /* 0x0000500045757984 */ /* 0x000f620000004800 */
[-C--:B------:R-:W-:Y:S02]  /*33e0*/  FFMA R106, R106, R110.reuse, R115 ;  /* 0x0000006e6a6a7223 */ /* 0x080fe40000000073 */
[-C--:B------:R-:W-:Y:S01]  /*33f0*/  FFMA R105, R105, R110.reuse, R114 ;  /* 0x0000006e69697223 */ /* 0x080fe20000000072 */
[----:B------:R-:W-:Y:S01]  /*3400*/  LDS R116, [R122.X4+0x69f8] ;  /* 0x0069f8007a747984 */ /* 0x000fe20000004800 */
[----:B------:R-:W-:-:S02]  /*3410*/  FFMA R104, R104, R110, R113 ;  /* 0x0000006e68687223 */ /* 0x000fc40000000071 */
[-C--:B------:R-:W-:Y:S01]  /*3420*/  FFMA R103, R103, R110.reuse, R112 ;  /* 0x0000006e67677223 */ /* 0x080fe20000000070 */
[----:B------:R-:W5:Y:S01]  /*3430*/  LDS R113, [R69.X4+0x178] ;  /* 0x0001780045717984 */ /* 0x000f620000004800 */
[----:B------:R-:W-:Y:S02]  /*3440*/  FFMA R100, R100, R110, R39 ;  /* 0x0000006e64647223 */ /* 0x000fe40000000027 */
[----:B0-----:R-:W-:Y:S01]  /*3450*/  FFMA R38, R51, R123, R38 ;  /* 0x0000007b33267223 */ /* 0x001fe20000000026 */
[----:B------:R-:W0:Y:S01]  /*3460*/  LDS R112, [R69.X4+0x260] ;  /* 0x0002600045707984 */ /* 0x000e220000004800 */
[C---:B------:R-:W-:Y:S02]  /*3470*/  FFMA R109, R123.reuse, R60, R109 ;  /* 0x0000003c7b6d7223 */ /* 0x040fe4000000006d */
[C---:B------:R-:W-:Y:S01]  /*3480*/  FFMA R88, R123.reuse, R59, R88 ;  /* 0x0000003b7b587223 */ /* 0x040fe20000000058 */
[----:B------:R-:W0:Y:S01]  /*3490*/  LDS R110, [R69.X4+0x2a0] ;  /* 0x0002a000456e7984 */ /* 0x000e220000004800 */
[----:B------:R-:W-:-:S02]  /*34a0*/  FFMA R86, R123, R53, R86 ;  /* 0x000000357b567223 */ /* 0x000fc40000000056 */
[C---:B------:R-:W-:Y:S01]  /*34b0*/  FFMA R80, R123.reuse, R70, R80 ;  /* 0x000000467b507223 */ /* 0x040fe20000000050 */
[----:B------:R-:W0:Y:S01]  /*34c0*/  LDS R39, [R69.X4+0x388] ;  /* 0x0003880045277984 */ /* 0x000e220000004800 */
[----:B-1----:R-:W-:-:S03]  /*34d0*/  FFMA R72, R123, R43, R72 ;  /* 0x0000002b7b487223 */ /* 0x002fc60000000048 */
[----:B------:R-:W-:Y:S01]  /*34e0*/  LDS R115, [R122.X4+0x5fcc] ;  /* 0x005fcc007a737984 */ /* 0x000fe20000004800 */
[----:B--2---:R-:W-:-:S03]  /*34f0*/  FFMA R95, R123, R37, R95 ;  /* 0x000000257b5f7223 */ /* 0x004fc6000000005f */
[----:B------:R-:W-:Y:S01]  /*3500*/  LDS R114, [R122.X4+0x6a4c] ;  /* 0x006a4c007a727984 */ /* 0x000fe20000004800 */
[----:B---3--:R-:W-:Y:S02]  /*3510*/  FFMA R78, R123, R36, R78 ;  /* 0x000000247b4e7223 */ /* 0x008fe4000000004e */
[-C--:B----4-:R-:W-:Y:S01]  /*3520*/  FFMA R99, R51, R101.reuse, R99 ;  /* 0x0000006533637223 */ /* 0x090fe20000000063 */
[----:B------:R-:W-:Y:S01]  /*3530*/  LDS R123, [R69.X4+0x14] ;  /* 0x00001400457b7984 */ /* 0x000fe20000004800 */
[----:B------:R-:W-:Y:S02]  /*3540*/  FFMA R92, R37, R101, R92 ;  /* 0x00000065255c7223 */ /* 0x000fe4000000005c */
[C---:B------:R-:W-:Y:S02]  /*3550*/  FFMA R90, R101.reuse, R60, R90 ;  /* 0x0000003c655a7223 */ /* 0x040fe4000000005a */
[C---:B------:R-:W-:Y:S02]  /*3560*/  FFMA R84, R101.reuse, R59, R84 ;  /* 0x0000003b65547223 */ /* 0x040fe40000000054 */
[----:B------:R-:W-:-:S02]  /*3570*/  FFMA R82, R101, R53, R82 ;  /* 0x0000003565527223 */ /* 0x000fc40000000052 */
[C---:B------:R-:W-:Y:S02]  /*3580*/  FFMA R76, R101.reuse, R70, R76 ;  /* 0x00000046654c7223 */ /* 0x040fe4000000004c */
[C---:B------:R-:W-:Y:S02]  /*3590*/  FFMA R74, R101.reuse, R36, R74 ;  /* 0x00000024654a7223 */ /* 0x040fe4000000004a */
[----:B------:R-:W-:Y:S02]  /*35a0*/  FFMA R68, R101, R43, R68 ;  /* 0x0000002b65447223 */ /* 0x000fe40000000044 */
[----:B------:R-:W1:Y:S01]  /*35b0*/  LDS R101, [R69.X4+0x3c8] ;  /* 0x0003c80045657984 */ /* 0x000e620000004800 */
[----:B-----5:R-:W-:Y:S02]  /*35c0*/  FFMA R108, R51, R117, R108 ;  /* 0x00000075336c7223 */ /* 0x020fe4000000006c */
[C---:B------:R-:W-:Y:S02]  /*35d0*/  FFMA R94, R117.reuse, R37, R94 ;  /* 0x00000025755e7223 */ /* 0x040fe4000000005e */
[----:B------:R-:W-:-:S02]  /*35e0*/  FFMA R93, R117, R60, R93 ;  /* 0x0000003c755d7223 */ /* 0x000fc4000000005d */
[C---:B------:R-:W-:Y:S02]  /*35f0*/  FFMA R107, R117.reuse, R59, R107 ;  /* 0x0000003b756b7223 */ /* 0x040fe4000000006b */
[C---:B------:R-:W-:Y:S02]  /*3600*/  FFMA R85, R117.reuse, R53, R85 ;  /* 0x0000003575557223 */ /* 0x040fe40000000055 */
[C---:B------:R-:W-:Y:S02]  /*3610*/  FFMA R79, R117.reuse, R70, R79 ;  /* 0x00000046754f7223 */ /* 0x040fe4000000004f */
[C---:B------:R-:W-:Y:S02]  /*3620*/  FFMA R77, R117.reuse, R36, R77 ;  /* 0x00000024754d7223 */ /* 0x040fe4000000004d */
[----:B------:R-:W-:Y:S02]  /*3630*/  FFMA R71, R117, R43, R71 ;  /* 0x0000002b75477223 */ /* 0x000fe40000000047 */
[-C--:B------:R-:W-:Y:S01]  /*3640*/  FFMA R66, R51, R113.reuse, R66 ;  /* 0x0000007133427223 */ /* 0x080fe20000000042 */
[----:B------:R-:W2:Y:S01]  /*3650*/  LDS R117, [R69.X4+0x54] ;  /* 0x0000540045757984 */ /* 0x000ea20000004800 */
[----:B------:R-:W-:-:S02]  /*3660*/  FFMA R91, R37, R113, R91 ;  /* 0x00000071255b7223 */ /* 0x000fc4000000005b */
[C---:B------:R-:W-:Y:S02]  /*3670*/  FFMA R89, R113.reuse, R60, R89 ;  /* 0x0000003c71597223 */ /* 0x040fe40000000059 */
[C---:B------:R-:W-:Y:S02]  /*3680*/  FFMA R83, R113.reuse, R59, R83 ;  /* 0x0000003b71537223 */ /* 0x040fe40000000053 */
[C---:B------:R-:W-:Y:S02]  /*3690*/  FFMA R81, R113.reuse, R53, R81 ;  /* 0x0000003571517223 */ /* 0x040fe40000000051 */
[C---:B------:R-:W-:Y:S02]  /*36a0*/  FFMA R75, R113.reuse, R70, R75 ;  /* 0x00000046714b7223 */ /* 0x040fe4000000004b */
[C---:B------:R-:W-:Y:S02]  /*36b0*/  FFMA R73, R113.reuse, R36, R73 ;  /* 0x0000002471497223 */ /* 0x040fe40000000049 */
[----:B------:R-:W-:-:S02]  /*36c0*/  FFMA R67, R113, R43, R67 ;  /* 0x0000002b71437223 */ /* 0x000fc40000000043 */
[-C--:B0-----:R-:W-:Y:S01]  /*36d0*/  FFMA R65, R51, R112.reuse, R65 ;  /* 0x0000007033417223 */ /* 0x081fe20000000041 */
[----:B------:R-:W0:Y:S01]  /*36e0*/  LDS R113, [R122.X4+0x6020] ;  /* 0x006020007a717984 */ /* 0x000e220000004800 */
[-C--:B------:R-:W-:Y:S02]  /*36f0*/  FFMA R64, R37, R112.reuse, R64 ;  /* 0x0000007025407223 */ /* 0x080fe40000000040 */
[-C--:B------:R-:W-:Y:S02]  /*3700*/  FFMA R62, R60, R112.reuse, R62 ;  /* 0x000000703c3e7223 */ /* 0x080fe4000000003e */
[-C--:B------:R-:W-:Y:S02]  /*3710*/  FFMA R58, R59, R112.reuse, R58 ;  /* 0x000000703b3a7223 */ /* 0x080fe4000000003a */
[-C--:B------:R-:W-:Y:S02]  /*3720*/  FFMA R56, R53, R112.reuse, R56 ;  /* 0x0000007035387223 */ /* 0x080fe40000000038 */
[----:B------:R-:W-:-:S02]  /*3730*/  FFMA R50, R70, R112, R50 ;  /* 0x0000007046327223 */ /* 0x000fc40000000032 */
[-C--:B------:R-:W-:Y:S02]  /*3740*/  FFMA R48, R36, R112.reuse, R48 ;  /* 0x0000007024307223 */ /* 0x080fe40000000030 */
[----:B------:R-:W-:Y:S02]  /*3750*/  FFMA R42, R43, R112, R42 ;  /* 0x000000702b2a7223 */ /* 0x000fe4000000002a */
[-C--:B------:R-:W-:Y:S01]  /*3760*/  FFMA R40, R51, R110.reuse, R40 ;  /* 0x0000006e33287223 */ /* 0x080fe20000000028 */
[----:B------:R-:W3:Y:S01]  /*3770*/  LDS R112, [R122.X4+0x6074] ;  /* 0x006074007a707984 */ /* 0x000ee20000004800 */
        /* <DEDUP_REMOVED lines=8> */
[----:B------:R-:W4:Y:S01]  /*3800*/  LDS R110, [R122.X4+0x6af4] ;  /* 0x006af4007a6e7984 */ /* 0x000f220000004800 */
[----:B------:R-:W-:-:S02]  /*3810*/  FFMA R120, R37, R39, R120 ;  /* 0x0000002725787223 */ /* 0x000fc40000000078 */
[-C--:B------:R-:W-:Y:S02]  /*3820*/  FFMA R119, R60, R39.reuse, R119 ;  /* 0x000000273c777223 */ /* 0x080fe40000000077 */
[-C--:B------:R-:W-:Y:S02]  /*3830*/  FFMA R118, R59, R39.reuse, R118 ;  /* 0x000000273b767223 */ /* 0x080fe40000000076 */
[-C--:B------:R-:W-:Y:S02]  /*3840*/  FFMA R54, R53, R39.reuse, R54 ;  /* 0x0000002735367223 */ /* 0x080fe40000000036 */
[-C--:B------:R-:W-:Y:S02]  /*3850*/  FFMA R52, R70, R39.reuse, R52 ;  /* 0x0000002746347223 */ /* 0x080fe40000000034 */
[-C--:B------:R-:W-:Y:S02]  /*3860*/  FFMA R46, R36, R39.reuse, R46 ;  /* 0x00000027242e7223 */ /* 0x080fe4000000002e */
[----:B------:R-:W-:-:S02]  /*3870*/  FFMA R44, R43, R39, R44 ;  /* 0x000000272b2c7223 */ /* 0x000fc4000000002c */
[-C--:B-1----:R-:W-:Y:S01]  /*3880*/  FFMA R87, R51, R101.reuse, R87 ;  /* 0x0000006533577223 */ /* 0x082fe20000000057 */
[----:B------:R-:W1:Y:S01]  /*3890*/  LDS R39, [R122.X4+0x5f78] ;  /* 0x005f78007a277984 */ /* 0x000e620000004800 */
[-C--:B------:R-:W-:Y:S02]  /*38a0*/  FFMA R37, R37, R101.reuse, R102 ;  /* 0x0000006525257223 */ /* 0x080fe40000000066 */
[-C--:B------:R-:W-:Y:S01]  /*38b0*/  FFMA R60, R60, R101.reuse, R111 ;  /* 0x000000653c3c7223 */ /* 0x080fe2000000006f */
[----:B------:R-:W5:Y:S01]  /*38c0*/  LDS R51, [R122.X4+0x6aa0] ;  /* 0x006aa0007a337984 */ /* 0x000f620000004800 */
[-C--:B------:R-:W-:Y:S02]  /*38d0*/  FFMA R59, R59, R101.reuse, R106 ;  /* 0x000000653b3b7223 */ /* 0x080fe4000000006a */
[-C--:B------:R-:W-:Y:S01]  /*38e0*/  FFMA R53, R53, R101.reuse, R105 ;  /* 0x0000006535357223 */ /* 0x080fe20000000069 */
[----:B------:R-:W5:Y:S01]  /*38f0*/  LDS R102, [R69.X4+0x13c] ;  /* 0x00013c0045667984 */ /* 0x000f620000004800 */
[----:B------:R-:W-:-:S02]  /*3900*/  FFMA R70, R70, R101, R104 ;  /* 0x0000006546467223 */ /* 0x000fc40000000068 */
[-C--:B------:R-:W-:Y:S01]  /*3910*/  FFMA R36, R36, R101.reuse, R103 ;  /* 0x0000006524247223 */ /* 0x080fe20000000067 */
[----:B------:R-:W-:Y:S01]  /*3920*/  LDS R111, [R69.X4+0x3cc] ;  /* 0x0003cc00456f7984 */ /* 0x000fe20000004800 */
[----:B------:R-:W-:Y:S02]  /*3930*/  FFMA R43, R43, R101, R100 ;  /* 0x000000652b2b7223 */ /* 0x000fe40000000064 */
[C---:B--2---:R-:W-:Y:S01]  /*3940*/  FFMA R94, R117.reuse, R116, R94 ;  /* 0x00000074755e7223 */ /* 0x044fe2000000005e */
[----:B------:R-:W2:Y:S01]  /*3950*/  LDS R103, [R69.X4+0x17c] ;  /* 0x00017c0045677984 */ /* 0x000ea20000004800 */
[C---:B------:R-:W-:Y:S02]  /*3960*/  FFMA R93, R117.reuse, R115, R93 ;  /* 0x00000073755d7223 */ /* 0x040fe4000000005d */
[C---:B------:R-:W-:Y:S01]  /*3970*/  FFMA R107, R117.reuse, R114, R107 ;  /* 0x00000072756b7223 */ /* 0x040fe2000000006b */
[----:B------:R-:W2:Y:S01]  /*3980*/  LDS R101, [R69.X4+0x264] ;  /* 0x0002640045657984 */ /* 0x000ea20000004800 */
[----:B0-----:R-:W-:-:S02]  /*3990*/  FFMA R85, R117, R113, R85 ;  /* 0x0000007175557223 */ /* 0x001fc40000000055 */
[C---:B---3--:R-:W-:Y:S01]  /*39a0*/  FFMA R77, R117.reuse, R112, R77 ;  /* 0x00000070754d7223 */ /* 0x048fe2000000004d */
[----:B------:R-:W0:Y:S01]  /*39b0*/  LDS R100, [R69.X4+0x2a4] ;  /* 0x0002a40045647984 */ /* 0x000e220000004800 */
[----:B----4-:R-:W-:Y:S02]  /*39c0*/  FFMA R71, R117, R110, R71 ;  /* 0x0000006e75477223 */ /* 0x010fe40000000047 */
[C---:B------:R-:W-:Y:S01]  /*39d0*/  FFMA R95, R123.reuse, R116, R95 ;  /* 0x000000747b5f7223 */ /* 0x040fe2000000005f */
[----:B------:R-:W-:Y:S01]  /*39e0*/  LDS R106, [R122.X4+0x5f7c] ;  /* 0x005f7c007a6a7984 */ /* 0x000fe20000004800 */
[C---:B------:R-:W-:Y:S02]  /*39f0*/  FFMA R109, R123.reuse, R115, R109 ;  /* 0x000000737b6d7223 */ /* 0x040fe4000000006d */
[C---:B------:R-:W-:Y:S01]  /*3a00*/  FFMA R88, R123.reuse, R114, R88 ;  /* 0x000000727b587223 */ /* 0x040fe20000000058 */
[----:B------:R-:W-:Y:S01]  /*3a10*/  LDS R105, [R122.X4+0x69fc] ;  /* 0x0069fc007a697984 */ /* 0x000fe20000004800 */
[----:B------:R-:W-:-:S02]  /*3a20*/  FFMA R86, R123, R113, R86 ;  /* 0x000000717b567223 */ /* 0x000fc40000000056 */
[C---:B------:R-:W-:Y:S01]  /*3a30*/  FFMA R78, R123.reuse, R112, R78 ;  /* 0x000000707b4e7223 */ /* 0x040fe2000000004e */
[----:B------:R-:W-:Y:S01]  /*3a40*/  LDS R104, [R122.X4+0x5fd0] ;  /* 0x005fd0007a687984 */ /* 0x000fe20000004800 */
[----:B------:R-:W-:Y:S02]  /*3a50*/  FFMA R72, R123, R110, R72 ;  /* 0x0000006e7b487223 */ /* 0x000fe40000000048 */
[C---:B-1----:R-:W-:Y:S02]  /*3a60*/  FFMA R108, R39.reuse, R117, R108 ;  /* 0x00000075276c7223 */ /* 0x042fe4000000006c */
[----:B------:R-:W-:Y:S02]  /*3a70*/  FFMA R38, R39, R123, R38 ;  /* 0x0000007b27267223 */ /* 0x000fe40000000026 */
[-C--:B-----5:R-:W-:Y:S02]  /*3a80*/  FFMA R79, R117, R51.reuse, R79 ;  /* 0x00000033754f7223 */ /* 0x0a0fe4000000004f */
[----:B------:R-:W1:Y:S01]  /*3a90*/  LDS R117, [R69.X4+0x38c] ;  /* 0x00038c0045757984 */ /* 0x000e620000004800 */
[----:B------:R-:W-:-:S02]  /*3aa0*/  FFMA R80, R123, R51, R80 ;  /* 0x000000337b507223 */ /* 0x000fc40000000050 */
[-C--:B------:R-:W-:Y:S01]  /*3ab0*/  FFMA R99, R39, R102.reuse, R99 ;  /* 0x0000006627637223 */ /* 0x080fe20000000063 */
[----:B------:R-:W3:Y:S01]  /*3ac0*/  LDS R123, [R69.X4+0x18] ;  /* 0x00001800457b7984 */ /* 0x000ee20000004800 */
[----:B------:R-:W-:Y:S02]  /*3ad0*/  FFMA R92, R116, R102, R92 ;  /* 0x00000066745c7223 */ /* 0x000fe4000000005c */
[C---:B------:R-:W-:Y:S02]  /*3ae0*/  FFMA R90, R102.reuse, R115, R90 ;  /* 0x00000073665a7223 */ /* 0x040fe4000000005a */
[C---:B------:R-:W-:Y:S02]  /*3af0*/  FFMA R84, R102.reuse, R114, R84 ;  /* 0x0000007266547223 */ /* 0x040fe40000000054 */
[C---:B------:R-:W-:Y:S02]  /*3b00*/  FFMA R82, R102.reuse, R113, R82 ;  /* 0x0000007166527223 */ /* 0x040fe40000000052 */
[----:B------:R-:W-:-:S02]  /*3b10*/  FFMA R76, R102, R51, R76 ;  /* 0x00000033664c7223 */ /* 0x000fc4000000004c */
[C---:B------:R-:W-:Y:S02]  /*3b20*/  FFMA R74, R102.reuse, R112, R74 ;  /* 0x00000070664a7223 */ /* 0x040fe4000000004a */
[----:B------:R-:W-:Y:S02]  /*3b30*/  FFMA R68, R102, R110, R68 ;  /* 0x0000006e66447223 */ /* 0x000fe40000000044 */
[-C--:B--2---:R-:W-:Y:S01]  /*3b40*/  FFMA R66, R39, R103.reuse, R66 ;  /* 0x0000006727427223 */ /* 0x084fe20000000042 */
        /* <DEDUP_REMOVED lines=26> */
[----:B------:R-:W4:Y:S01]  /*3cf0*/  LDS R100, [R122.X4+0x6078] ;  /* 0x006078007a647984 */ /* 0x000f220000004800 */
[-C--:B-1----:R-:W-:Y:S02]  /*3d00*/  FFMA R121, R39, R117.reuse, R121 ;  /* 0x0000007527797223 */ /* 0x082fe40000000079 */
[-C--:B------:R-:W-:Y:S01]  /*3d10*/  FFMA R120, R116, R117.reuse, R120 ;  /* 0x0000007574787223 */ /* 0x080fe20000000078 */
[----:B------:R-:W1:Y:S01]  /*3d20*/  LDS R122, [R122.X4+0x6af8] ;  /* 0x006af8007a7a7984 */ /* 0x000e620000004800 */
[-C--:B------:R-:W-:Y:S02]  /*3d30*/  FFMA R119, R115, R117.reuse, R119 ;  /* 0x0000007573777223 */ /* 0x080fe40000000077 */
[----:B------:R-:W-:-:S02]  /*3d40*/  FFMA R118, R114, R117, R118 ;  /* 0x0000007572767223 */ /* 0x000fc40000000076 */
[-C--:B------:R-:W-:Y:S02]  /*3d50*/  FFMA R54, R113, R117.reuse, R54 ;  /* 0x0000007571367223 */ /* 0x080fe40000000036 */
[-C--:B------:R-:W-:Y:S02]  /*3d60*/  FFMA R52, R51, R117.reuse, R52 ;  /* 0x0000007533347223 */ /* 0x080fe40000000034 */
[-C--:B------:R-:W-:Y:S02]  /*3d70*/  FFMA R46, R112, R117.reuse, R46 ;  /* 0x00000075702e7223 */ /* 0x080fe4000000002e */
[----:B------:R-:W-:Y:S02]  /*3d80*/  FFMA R44, R110, R117, R44 ;  /* 0x000000756e2c7223 */ /* 0x000fe4000000002c */
[-C--:B------:R-:W-:Y:S01]  /*3d90*/  FFMA R87, R39, R111.reuse, R87 ;  /* 0x0000006f27577223 */ /* 0x080fe20000000057 */
[----:B------:R-:W5:Y:S01]  /*3da0*/  LDS R117, [R69.X4+0x58] ;  /* 0x0000580045757984 */ /* 0x000f620000004800 */
[----:B------:R-:W-:-:S02]  /*3db0*/  FFMA R37, R116, R111, R37 ;  /* 0x0000006f74257223 */ /* 0x000fc40000000025 */
[-C--:B------:R-:W-:Y:S01]  /*3dc0*/  FFMA R60, R115, R111.reuse, R60 ;  /* 0x0000006f733c7223 */ /* 0x080fe2000000003c */
[----:B------:R-:W5:Y:S01]  /*3dd0*/  LDS R39, [R69.X4+0x268] ;  /* 0x0002680045277984 */ /* 0x000f620000004800 */
[-C--:B------:R-:W-:Y:S02]  /*3de0*/  FFMA R59, R114, R111.reuse, R59 ;  /* 0x0000006f723b7223 */ /* 0x080fe4000000003b */
[-C--:B------:R-:W-:Y:S02]  /*3df0*/  FFMA R53, R113, R111.reuse, R53 ;  /* 0x0000006f71357223 */ /* 0x080fe40000000035 */
[-C--:B------:R-:W-:Y:S01]  /*3e00*/  FFMA R70, R51, R111.reuse, R70 ;  /* 0x0000006f33467223 */ /* 0x080fe20000000046 */
[----:B------:R-:W5:Y:S01]  /*3e10*/  LDS R113, [R69.X4+0x140] ;  /* 0x0001400045717984 */ /* 0x000f620000004800 */
[-C--:B------:R-:W-:Y:S02]  /*3e20*/  FFMA R36, R112, R111.reuse, R36 ;  /* 0x0000006f70247223 */ /* 0x080fe40000000024 */
[----:B------:R-:W-:Y:S01]  /*3e30*/  FFMA R43, R110, R111, R43 ;  /* 0x0000006f6e2b7223 */ /* 0x000fe2000000002b */
[----:B------:R-:W5:Y:S01]  /*3e40*/  LDS R51, [R69.X4+0x2a8] ;  /* 0x0002a80045337984 */ /* 0x000f620000004800 */
[----:B---3--:R-:W-:-:S02]  /*3e50*/  FFMA R109, R123, R104, R109 ;  /* 0x000000687b6d7223 */ /* 0x008fc4000000006d */
[C---:B--2---:R-:W-:Y:S01]  /*3e60*/  FFMA R88, R123.reuse, R103, R88 ;  /* 0x000000677b587223 */ /* 0x044fe20000000058 */
[----:B------:R-:W2:Y:S01]  /*3e70*/  LDS R111, [R69.X4+0x180] ;  /* 0x00018000456f7984 */ /* 0x000ea20000004800 */
[----:B------:R-:W-:Y:S02]  /*3e80*/  FFMA R38, R106, R123, R38 ;  /* 0x0000007b6a267223 */ /* 0x000fe40000000026 */
[C---:B------:R-:W-:Y:S01]  /*3e90*/  FFMA R95, R123.reuse, R105, R95 ;  /* 0x000000697b5f7223 */ /* 0x040fe2000000005f */
[----:B------:R-:W3:Y:S01]  /*3ea0*/  LDS R110, [R69.X4+0x390] ;  /* 0x00039000456e7984 */ /* 0x000ee20000004800 */
[C---:B------:R-:W-:Y:S02]  /*3eb0*/  FFMA R86, R123.reuse, R102, R86 ;  /* 0x000000667b567223 */ /* 0x040fe40000000056 */
[C---:B0-----:R-:W-:Y:S01]  /*3ec0*/  FFMA R80, R123.reuse, R101, R80 ;  /* 0x000000657b507223 */ /* 0x041fe20000000050 */
[----:B------:R-:W0:Y:S01]  /*3ed0*/  LDS R69, [R69.X4+0x3d0] ;  /* 0x0003d00045457984 */ /* 0x000e220000004800 */
[----:B----4-:R-:W-:-:S02]  /*3ee0*/  FFMA R78, R123, R100, R78 ;  /* 0x000000647b4e7223 */ /* 0x010fc4000000004e */
[----:B-1----:R-:W-:Y:S02]  /*3ef0*/  FFMA R72, R123, R122, R72 ;  /* 0x0000007a7b487223 */ /* 0x002fe40000000048 */
[C---:B-----5:R-:W-:Y:S02]  /*3f00*/  FFMA R93, R117.reuse, R104, R93 ;  /* 0x00000068755d7223 */ /* 0x060fe4000000005d */
[----:B------:R-:W-:Y:S02]  /*3f10*/  FFMA R107, R117, R103, R107 ;  /* 0x00000067756b7223 */ /* 0x000fe4000000006b */
[-C--:B------:R-:W-:Y:S02]  /*3f20*/  FFMA R62, R104, R39.reuse, R62 ;  /* 0x00000027683e7223 */ /* 0x080fe4000000003e */
[----:B------:R-:W-:Y:S02]  /*3f30*/  FFMA R58, R103, R39, R58 ;  /* 0x00000027673a7223 */ /* 0x000fe4000000003a */
[----:B------:R-:W-:-:S02]  /*3f40*/  FFMA R108, R106, R117, R108 ;  /* 0x000000756a6c7223 */ /* 0x000fc4000000006c */
[CC--:B------:R-:W-:Y:S02]  /*3f50*/  FFMA R90, R113.reuse, R104.reuse, R90 ;  /* 0x00000068715a7223 */ /* 0x0c0fe4000000005a */
[----:B------:R-:W-:Y:S02]  /*3f60*/  FFMA R84, R113, R103, R84 ;  /* 0x0000006771547223 */ /* 0x000fe40000000054 */
[-C--:B------:R-:W-:Y:S02]  /*3f70*/  FFMA R40, R106, R51.reuse, R40 ;  /* 0x000000336a287223 */ /* 0x080fe40000000028 */
[----:B------:R-:W-:Y:S02]  /*3f80*/  FFMA R63, R105, R51, R63 ;  /* 0x00000033693f7223 */ /* 0x000fe4000000003f */
[C---:B--2---:R-:W-:Y:S02]  /*3f90*/  FFMA R89, R111.reuse, R104, R89 ;  /* 0x000000686f597223 */ /* 0x044fe40000000059 */
[----:B------:R-:W-:-:S02]  /*3fa0*/  FFMA R83, R111, R103, R83 ;  /* 0x000000676f537223 */ /* 0x000fc40000000053 */
[-C--:B------:R-:W-:Y:S02]  /*3fb0*/  FFMA R61, R104, R51.reuse, R61 ;  /* 0x00000033683d7223 */ /* 0x080fe4000000003d */
[-C--:B------:R-:W-:Y:S02]  /*3fc0*/  FFMA R57, R103, R51.reuse, R57 ;  /* 0x0000003367397223 */ /* 0x080fe40000000039 */
[-C--:B------:R-:W-:Y:S02]  /*3fd0*/  FFMA R55, R102, R51.reuse, R55 ;  /* 0x0000003366377223 */ /* 0x080fe40000000037 */
[-C--:B------:R-:W-:Y:S02]  /*3fe0*/  FFMA R49, R101, R51.reuse, R49 ;  /* 0x0000003365317223 */ /* 0x080fe40000000031 */
[-C--:B------:R-:W-:Y:S02]  /*3ff0*/  FFMA R47, R100, R51.reuse, R47 ;  /* 0x00000033642f7223 */ /* 0x080fe4000000002f */
[----:B------:R-:W-:-:S02]  /*4000*/  FFMA R41, R122, R51, R41 ;  /* 0x000000337a297223 */ /* 0x000fc40000000029 */
[-C--:B---3--:R-:W-:Y:S02]  /*4010*/  FFMA R119, R104, R110.reuse, R119 ;  /* 0x0000006e68777223 */ /* 0x088fe40000000077 */
[----:B------:R-:W-:Y:S02]  /*4020*/  FFMA R118, R103, R110, R118 ;  /* 0x0000006e67767223 */ /* 0x000fe40000000076 */
[----:B------:R-:W-:Y:S02]  /*4030*/  FFMA R94, R117, R105, R94 ;  /* 0x00000069755e7223 */ /* 0x000fe4000000005e */
[CC--:B------:R-:W-:Y:S02]  /*4040*/  FFMA R99, R106.reuse, R113.reuse, R99 ;  /* 0x000000716a637223 */ /* 0x0c0fe40000000063 */
[----:B------:R-:W-:Y:S02]  /*4050*/  FFMA R92, R105, R113, R92 ;  /* 0x00000071695c7223 */ /* 0x000fe4000000005c */
[----:B------:R-:W-:-:S02]  /*4060*/  FFMA R66, R106, R111, R66 ;  /* 0x0000006f6a427223 */ /* 0x000fc40000000042 */
[C---:B------:R-:W-:Y:S02]  /*4070*/  FFMA R91, R105.reuse, R111, R91 ;  /* 0x0000006f695b7223 */ /* 0x040fe4000000005b */
[-C--:B------:R-:W-:Y:S02]  /*4080*/  FFMA R65, R106, R39.reuse, R65 ;  /* 0x000000276a417223 */ /* 0x080fe40000000041 */
[-C--:B------:R-:W-:Y:S02]  /*4090*/  FFMA R64, R105, R39.reuse, R64 ;  /* 0x0000002769407223 */ /* 0x080fe40000000040 */
[-C--:B------:R-:W-:Y:S02]  /*40a0*/  FFMA R56, R102, R39.reuse, R56 ;  /* 0x0000002766387223 */ /* 0x080fe40000000038 */
[-C--:B------:R-:W-:Y:S02]  /*40b0*/  FFMA R50, R101, R39.reuse, R50 ;  /* 0x0000002765327223 */ /* 0x080fe40000000032 */
[----:B------:R-:W-:-:S02]  /*40c0*/  FFMA R48, R100, R39, R48 ;  /* 0x0000002764307223 */ /* 0x000fc40000000030 */
[-C--:B------:R-:W-:Y:S02]  /*40d0*/  FFMA R121, R106, R110.reuse, R121 ;  /* 0x0000006e6a797223 */ /* 0x080fe40000000079 */
[----:B------:R-:W-:Y:S02]  /*40e0*/  FFMA R120, R105, R110, R120 ;  /* 0x0000006e69787223 */ /* 0x000fe40000000078 */
[-C--:B0-----:R-:W-:Y:S02]  /*40f0*/  FFMA R104, R104, R69.reuse, R60 ;  /* 0x0000004568687223 */ /* 0x081fe4000000003c */
[-C--:B------:R-:W-:Y:S02]  /*4100*/  FFMA R103, R103, R69.reuse, R59 ;  /* 0x0000004567677223 */ /* 0x080fe4000000003b */
[----:B------:R-:W-:Y:S02]  /*4110*/  FFMA R51, R100, R69, R36 ;  /* 0x0000004564337223 */ /* 0x000fe40000000024 */
[----:B------:R-:W-:-:S02]  /*4120*/  FFMA R85, R117, R102, R85 ;  /* 0x0000006675557223 */ /* 0x000fc40000000055 */
[CC--:B------:R-:W-:Y:S02]  /*4130*/  FFMA R79, R117.reuse, R101.reuse, R79 ;  /* 0x00000065754f7223 */ /* 0x0c0fe4000000004f */
[C---:B------:R-:W-:Y:S02]  /*4140*/  FFMA R77, R117.reuse, R100, R77 ;  /* 0x00000064754d7223 */ /* 0x040fe4000000004d */
[----:B------:R-:W-:Y:S02]  /*4150*/  FFMA R71, R117, R122, R71 ;  /* 0x0000007a75477223 */ /* 0x000fe40000000047 */
[C---:B------:R-:W-:Y:S02]  /*4160*/  FFMA R82, R113.reuse, R102, R82 ;  /* 0x0000006671527223 */ /* 0x040fe40000000052 */
[C---:B------:R-:W-:Y:S02]  /*4170*/  FFMA R76, R113.reuse, R101, R76 ;  /* 0x00000065714c7223 */ /* 0x040fe4000000004c */
[----:B------:R-:W-:-:S02]  /*4180*/  FFMA R74, R113, R100, R74 ;  /* 0x00000064714a7223 */ /* 0x000fc4000000004a */
[----:B------:R-:W-:Y:S02]  /*4190*/  FFMA R68, R113, R122, R68 ;  /* 0x0000007a71447223 */ /* 0x000fe40000000044 */
[C---:B------:R-:W-:Y:S02]  /*41a0*/  FFMA R81, R111.reuse, R102, R81 ;  /* 0x000000666f517223 */ /* 0x040fe40000000051 */
[C---:B------:R-:W-:Y:S02]  /*41b0*/  FFMA R75, R111.reuse, R101, R75 ;  /* 0x000000656f4b7223 */ /* 0x040fe4000000004b */
[C---:B------:R-:W-:Y:S02]  /*41c0*/  FFMA R73, R111.reuse, R100, R73 ;  /* 0x000000646f497223 */ /* 0x040fe40000000049 */
[----:B------:R-:W-:Y:S02]  /*41d0*/  FFMA R67, R111, R122, R67 ;  /* 0x0000007a6f437223 */ /* 0x000fe40000000043 */
[----:B------:R-:W-:-:S02]  /*41e0*/  FFMA R39, R122, R39, R42 ;  /* 0x000000277a277223 */ /* 0x000fc4000000002a */
[-C--:B------:R-:W-:Y:S02]  /*41f0*/  FFMA R54, R102, R110.reuse, R54 ;  /* 0x0000006e66367223 */ /* 0x080fe40000000036 */
[-C--:B------:R-:W-:Y:S02]  /*4200*/  FFMA R52, R101, R110.reuse, R52 ;  /* 0x0000006e65347223 */ /* 0x080fe40000000034 */
[-C--:B------:R-:W-:Y:S02]  /*4210*/  FFMA R46, R100, R110.reuse, R46 ;  /* 0x0000006e642e7223 */ /* 0x080fe4000000002e */
[----:B------:R-:W-:Y:S02]  /*4220*/  FFMA R44, R122, R110, R44 ;  /* 0x0000006e7a2c7223 */ /* 0x000fe4000000002c */
[-C--:B------:R-:W-:Y:S02]  /*4230*/  FFMA R106, R106, R69.reuse, R87 ;  /* 0x000000456a6a7223 */ /* 0x080fe40000000057 */
[----:B------:R-:W-:-:S02]  /*4240*/  FFMA R105, R105, R69, R37 ;  /* 0x0000004569697223 */ /* 0x000fc40000000025 */
[-C--:B------:R-:W-:Y:S02]  /*4250*/  FFMA R60, R102, R69.reuse, R53 ;  /* 0x00000045663c7223 */ /* 0x080fe40000000035 */
[-C--:B------:R-:W-:Y:S02]  /*4260*/  FFMA R59, R101, R69.reuse, R70 ;  /* 0x00000045653b7223 */ /* 0x080fe40000000046 */
[----:B------:R-:W-:Y:S01]  /*4270*/  FFMA R36, R122, R69, R43 ;  /* 0x000000457a247223 */ /* 0x000fe2000000002b */
[----:B------:R-:W-:Y:S01]  /*4280*/  @!P6 CALL.REL.NOINC `(.L_x_4) ;  /* 0x000000100000e944 */ /* 0x000fe20003c00000 */
[----:B------:R-:W-:Y:S05]  /*4290*/  BRA `(.L_x_5) ;  /* 0xffffdc6000007947 */ /* 0x000fea000383ffff */
.L_x_4:
[----:B------:R-:W-:-:S04]  /*42a0*/  IADD3 R35, R35, 0x1, RZ ;  /* 0x0000000123237810 */ /* 0x000fc80007ffe0ff */
[----:B------:R-:W-:-:S13]  /*42b0*/  ISETP.GE.U32.AND P6, PT, R35, 0x7, PT ;  /* 0x000000072300780c */ /* 0x000fda0003fc6070 */
[----:B------:R-:W-:Y:S01]  /*42c0*/  @P6 CALL.REL.NOINC `(.L_x_6) ;  /* 0x0000001000006944 */ /* 0x000fe20003c00000 */
[----:B------:R-:W-:Y:S05]  /*42d0*/  BRA `(.L_x_7) ;  /* 0xffffd2d000007947 */ /* 0x000fea000383ffff */
.L_x_6:
[----:B------:R-:W0:Y:S01]  /*42e0*/  S2R R5, SR_CTAID.X ;  /* 0x0000000000057919 */ /* 0x000e220000002500 */
[----:B------:R-:W-:-:S05]  /*42f0*/  LOP3.LUT R3, R0, 0x7, RZ, 0xc0, !PT ;  /* 0x0000000700037812 */ /* 0x000fca00078ec0ff */
[----:B------:R-:W-:-:S04]  /*4300*/  IMAD R3, R4, 0xc400, R3 ;  /* 0x0000c40004037824 */ /* 0x000fc800078e0203 */
[C---:B------:R-:W-:Y:S02]  /*4310*/  IMAD R3, R2.reuse, 0xc40, R3 ;  /* 0x00000c4002037824 */ /* 0x040fe400078e0203 */
[----:B0-----:R-:W-:-:S05]  /*4320*/  IMAD R0, R2, -0x7, R5 ;  /* 0xfffffff902007824 */ /* 0x001fca00078e0205 */
[----:B------:R-:W-:-:S05]  /*4330*/  LEA R0, R0, R3, 0x4 ;  /* 0x0000000300007211 */ /* 0x000fca00078e20ff */
[----:B------:R-:W-:-:S04]  /*4340*/  IMAD R3, R97, 0x1c0, R0 ;  /* 0x000001c061037824 */ /* 0x000fc800078e0200 */
[----:B------:R-:W-:-:S05]  /*4350*/  IMAD.WIDE R2, R3, R98, c[0x0][0x170] ;  /* 0x00005c0003027625 */ /* 0x000fca00078e0262 */
[----:B------:R-:W-:Y:S04]  /*4360*/  STG.E [R2.64], R38 ;  /* 0x0000002602007986 */ /* 0x000fe8000c101904 */
[----:B------:R-:W-:Y:S04]  /*4370*/  STG.E [R2.64+0x20], R108 ;  /* 0x0000206c02007986 */ /* 0x000fe8000c101904 */
        /* <DEDUP_REMOVED lines=61> */
[----:B------:R-:W-:Y:S01]  /*4750*/  STG.E [R2.64+0x1ad160], R36 ;  /* 0x1ad1602402007986 */ /* 0x000fe2000c101904 */
[----:B------:R-:W-:Y:S05]  /*4760*/  EXIT ;  /* 0x000000000000794d */ /* 0x000fea0003800000 */
.L_x_8:
[----:B------:R-:W-:-:S00]  /*4770*/  BRA `(.L_x_8) ;  /* 0xfffffff000007947 */ /* 0x000fc0000383ffff */
[----:B------:R-:W-:-:S00]  /*4780*/  NOP ;  /* 0x0000000000007918 */ /* 0x000fc00000000000 */
[----:B------:R-:W-:-:S00]  /*4790*/  NOP ;  /* 0x0000000000007918 */ /* 0x000fc00000000000 */
[----:B------:R-:W-:-:S00]  /*47a0*/  NOP ;  /* 0x0000000000007918 */ /* 0x000fc00000000000 */
[----:B------:R-:W-:-:S00]  /*47b0*/  NOP ;  /* 0x0000000000007918 */ /* 0x000fc00000000000 */
[----:B------:R-:W-:-:S00]  /*47c0*/  NOP ;  /* 0x0000000000007918 */ /* 0x000fc00000000000 */
[----:B------:R-:W-:-:S00]  /*47d0*/  NOP ;  /* 0x0000000000007918 */ /* 0x000fc00000000000 */
[----:B------:R-:W-:-:S00]  /*47e0*/  NOP ;  /* 0x0000000000007918 */ /* 0x000fc00000000000 */
[----:B------:R-:W-:-:S00]  /*47f0*/  NOP ;  /* 0x0000000000007918 */ /* 0x000fc00000000000 */
.L_x_9:


//--------------------- .nv.shared.candidate2     --------------------------
	.section	.nv.shared.candidate2,"aw",@nobits
	.align	4
.nv.shared.candidate2:
	.zero		29796
